//
// Generated by NVIDIA NVVM Compiler
//
// Compiler Build ID: CL-36424714
// Cuda compilation tools, release 13.0, V13.0.88
// Based on NVVM 20.0.0
//

.version 9.0
.target sm_100
.address_size 64

	// .globl	my_kernel_kernel0
// _ZZ17my_kernel_kernel0E18PaddedInput_shared has been demoted
// _ZZ17my_kernel_kernel0E18placeholder_shared has been demoted

.visible .entry my_kernel_kernel0(
	.param .u64 .ptr .align 1 my_kernel_kernel0_param_0,
	.param .u64 .ptr .align 1 my_kernel_kernel0_param_1,
	.param .u64 .ptr .align 1 my_kernel_kernel0_param_2,
	.param .u64 .ptr .align 1 my_kernel_kernel0_param_3
)
{
	.reg .pred 	%p<3>;
	.reg .b16 	%rs<94>;
	.reg .b32 	%r<158>;
	.reg .b32 	%f<282>;
	.reg .b64 	%rd<45>;
	// demoted variable
	.shared .align 4 .b8 _ZZ17my_kernel_kernel0E18PaddedInput_shared[1344];
	// demoted variable
	.shared .align 4 .b8 _ZZ17my_kernel_kernel0E18placeholder_shared[8192];
	ld.param.u64 	%rd7, [my_kernel_kernel0_param_0];
	ld.param.u64 	%rd8, [my_kernel_kernel0_param_1];
	cvta.to.global.u64 	%rd9, %rd8;
	cvta.to.global.u64 	%rd1, %rd7;
	mov.u32 	%r1, %tid.x;
	mov.u32 	%r49, %ctaid.x;
	mul.hi.u32 	%r50, %r49, -1840700269;
	shr.u32 	%r2, %r50, 3;
	shr.u32 	%r51, %r1, 2;
	mul.lo.s32 	%r52, %r2, 14;
	sub.s32 	%r3, %r49, %r52;
	and.b32  	%r53, %r1, 3;
	mul.lo.s32 	%r54, %r53, 48;
	and.b32  	%r55, %r54, 192;
	mul.lo.s32 	%r56, %r1, 12;
	and.b32  	%r57, %r56, 12;
	mov.u32 	%r58, _ZZ17my_kernel_kernel0E18PaddedInput_shared;
	mad.lo.s32 	%r4, %r1, 48, %r58;
	cvt.u16.u32 	%rs1, %r56;
	or.b16  	%rs2, %rs1, 1;
	mul.hi.u16 	%rs3, %rs2, 10923;
	shr.u16 	%rs4, %rs3, 3;
	mul.lo.s16 	%rs5, %rs4, 3584;
	cvt.u32.u16 	%r59, %rs5;
	shl.b16 	%rs6, %rs4, 4;
	add.s16 	%rs7, %rs2, %rs6;
	shl.b16 	%rs8, %rs7, 2;
	and.b16  	%rs9, %rs8, 192;
	cvt.u32.u16 	%r60, %rs9;
	shl.b32 	%r61, %r49, 8;
	mul.lo.s32 	%r62, %r2, 25088;
	or.b16  	%rs10, %rs1, 2;
	mul.hi.u16 	%rs11, %rs10, 10923;
	shr.u16 	%rs12, %rs11, 3;
	mul.lo.s16 	%rs13, %rs12, 3584;
	cvt.u32.u16 	%r63, %rs13;
	shl.b16 	%rs14, %rs12, 4;
	add.s16 	%rs15, %rs10, %rs14;
	shl.b16 	%rs16, %rs15, 2;
	and.b16  	%rs17, %rs16, 192;
	cvt.u32.u16 	%r64, %rs17;
	or.b16  	%rs18, %rs1, 3;
	mul.hi.u16 	%rs19, %rs18, 10923;
	shr.u16 	%rs20, %rs19, 3;
	mul.lo.s16 	%rs21, %rs20, 3584;
	cvt.u32.u16 	%r65, %rs21;
	shl.b16 	%rs22, %rs20, 4;
	add.s16 	%rs23, %rs18, %rs22;
	shl.b16 	%rs24, %rs23, 2;
	and.b16  	%rs25, %rs24, 192;
	cvt.u32.u16 	%r66, %rs25;
	add.s32 	%r67, %r56, 4;
	cvt.u16.u32 	%rs26, %r67;
	mul.hi.u16 	%rs27, %rs26, 10923;
	shr.u16 	%rs28, %rs27, 3;
	mul.wide.u16 	%r68, %rs28, 3584;
	shl.b16 	%rs29, %rs28, 4;
	add.s16 	%rs30, %rs26, %rs29;
	shl.b16 	%rs31, %rs30, 2;
	and.b16  	%rs32, %rs31, 192;
	cvt.u32.u16 	%r69, %rs32;
	and.b32  	%r70, %r67, 12;
	add.s16 	%rs33, %rs1, 5;
	mul.hi.u16 	%rs34, %rs33, 10923;
	shr.u16 	%rs35, %rs34, 3;
	mul.wide.u16 	%r71, %rs35, 3584;
	shl.b16 	%rs36, %rs35, 4;
	add.s16 	%rs37, %rs33, %rs36;
	shl.b16 	%rs38, %rs37, 2;
	and.b16  	%rs39, %rs38, 192;
	cvt.u32.u16 	%r72, %rs39;
	add.s16 	%rs40, %rs1, 6;
	mul.hi.u16 	%rs41, %rs40, 10923;
	shr.u16 	%rs42, %rs41, 3;
	mul.wide.u16 	%r73, %rs42, 3584;
	shl.b16 	%rs43, %rs42, 4;
	add.s16 	%rs44, %rs40, %rs43;
	shl.b16 	%rs45, %rs44, 2;
	and.b16  	%rs46, %rs45, 192;
	cvt.u32.u16 	%r74, %rs46;
	add.s16 	%rs47, %rs1, 7;
	mul.hi.u16 	%rs48, %rs47, 10923;
	shr.u16 	%rs49, %rs48, 3;
	mul.wide.u16 	%r75, %rs49, 3584;
	shl.b16 	%rs50, %rs49, 4;
	add.s16 	%rs51, %rs47, %rs50;
	shl.b16 	%rs52, %rs51, 2;
	and.b16  	%rs53, %rs52, 192;
	cvt.u32.u16 	%r76, %rs53;
	add.s16 	%rs54, %rs1, 8;
	mul.hi.u16 	%rs55, %rs54, 10923;
	shr.u16 	%rs56, %rs55, 3;
	mul.wide.u16 	%r77, %rs56, 3584;
	shl.b16 	%rs57, %rs56, 4;
	add.s16 	%rs58, %rs54, %rs57;
	shl.b16 	%rs59, %rs58, 2;
	and.b16  	%rs60, %rs59, 192;
	cvt.u32.u16 	%r78, %rs60;
	xor.b32  	%r79, %r57, 8;
	add.s16 	%rs61, %rs1, 9;
	mul.hi.u16 	%rs62, %rs61, 10923;
	shr.u16 	%rs63, %rs62, 3;
	mul.wide.u16 	%r80, %rs63, 3584;
	shl.b16 	%rs64, %rs63, 4;
	add.s16 	%rs65, %rs61, %rs64;
	shl.b16 	%rs66, %rs65, 2;
	and.b16  	%rs67, %rs66, 192;
	cvt.u32.u16 	%r81, %rs67;
	add.s16 	%rs68, %rs1, 10;
	mul.hi.u16 	%rs69, %rs68, 10923;
	shr.u16 	%rs70, %rs69, 3;
	mul.wide.u16 	%r82, %rs70, 3584;
	shl.b16 	%rs71, %rs70, 4;
	add.s16 	%rs72, %rs68, %rs71;
	shl.b16 	%rs73, %rs72, 2;
	and.b16  	%rs74, %rs73, 192;
	cvt.u32.u16 	%r83, %rs74;
	add.s16 	%rs75, %rs1, 11;
	mul.hi.u16 	%rs76, %rs75, 10923;
	shr.u16 	%rs77, %rs76, 3;
	mul.wide.u16 	%r84, %rs77, 3584;
	shl.b16 	%rs78, %rs77, 4;
	add.s16 	%rs79, %rs75, %rs78;
	shl.b16 	%rs80, %rs79, 2;
	and.b16  	%rs81, %rs80, 192;
	cvt.u32.u16 	%r85, %rs81;
	shl.b32 	%r86, %r1, 2;
	mov.u32 	%r87, _ZZ17my_kernel_kernel0E18placeholder_shared;
	add.s32 	%r5, %r87, %r86;
	shr.u32 	%r6, %r1, 6;
	mul.lo.s32 	%r88, %r6, 192;
	and.b32  	%r89, %r1, 32;
	or.b32  	%r90, %r88, %r89;
	shl.b32 	%r91, %r90, 2;
	add.s32 	%r7, %r58, %r91;
	and.b32  	%r8, %r86, 124;
	shl.b32 	%r92, %r1, 4;
	and.b32  	%r93, %r92, 496;
	add.s32 	%r9, %r87, %r93;
	add.s32 	%r94, %r62, %r61;
	mad.lo.s32 	%r95, %r51, 3584, %r94;
	or.b32  	%r96, %r95, %r55;
	or.b32  	%r156, %r96, %r57;
	or.b32  	%r97, %r94, %r60;
	add.s32 	%r98, %r97, %r59;
	cvt.u16.u32 	%rs82, %r1;
	shl.b16 	%rs83, %rs82, 2;
	neg.s16 	%rs84, %rs83;
	cvt.u32.u16 	%r99, %rs84;
	and.b32  	%r100, %r99, 12;
	or.b32  	%r155, %r98, %r100;
	or.b32  	%r101, %r94, %r64;
	shl.b16 	%rs85, %rs82, 1;
	neg.s16 	%rs86, %rs85;
	and.b16  	%rs87, %rs86, 6;
	mul.wide.u16 	%r102, %rs87, 2;
	or.b32  	%r103, %r101, %r102;
	add.s32 	%r154, %r103, %r63;
	or.b32  	%r104, %r94, %r66;
	add.s32 	%r105, %r104, %r65;
	or.b32  	%r153, %r105, %r100;
	add.s32 	%r106, %r94, %r68;
	or.b32  	%r107, %r106, %r69;
	or.b32  	%r152, %r107, %r70;
	add.s32 	%r108, %r94, %r71;
	or.b32  	%r109, %r108, %r72;
	xor.b16  	%rs88, %rs83, 4;
	cvt.u32.u16 	%r110, %rs88;
	and.b32  	%r111, %r110, 12;
	or.b32  	%r151, %r109, %r111;
	add.s32 	%r112, %r94, %r73;
	or.b32  	%r113, %r112, %r74;
	xor.b16  	%rs89, %rs85, 2;
	and.b16  	%rs90, %rs89, 6;
	mul.wide.u16 	%r114, %rs90, 2;
	or.b32  	%r150, %r113, %r114;
	add.s32 	%r115, %r94, %r75;
	or.b32  	%r116, %r115, %r76;
	or.b32  	%r149, %r116, %r111;
	or.b32  	%r117, %r79, %r62;
	add.s32 	%r118, %r117, %r77;
	add.s32 	%r119, %r118, %r61;
	or.b32  	%r148, %r119, %r78;
	add.s32 	%r120, %r94, %r80;
	or.b32  	%r121, %r120, %r81;
	sub.s16 	%rs91, 8, %rs83;
	cvt.u32.u16 	%r122, %rs91;
	and.b32  	%r123, %r122, 12;
	or.b32  	%r147, %r121, %r123;
	add.s32 	%r124, %r94, %r82;
	or.b32  	%r125, %r124, %r83;
	sub.s16 	%rs92, 4, %rs85;
	and.b16  	%rs93, %rs92, 6;
	mul.wide.u16 	%r126, %rs93, 2;
	or.b32  	%r146, %r125, %r126;
	add.s32 	%r127, %r94, %r84;
	or.b32  	%r128, %r127, %r85;
	or.b32  	%r145, %r128, %r123;
	mul.wide.u32 	%rd10, %r1, 4;
	add.s64 	%rd11, %rd10, %rd9;
	add.s64 	%rd44, %rd11, 4096;
	mov.b32 	%r157, 0;
	mov.f32 	%f274, 0f00000000;
	mov.f32 	%f275, %f274;
	mov.f32 	%f276, %f274;
	mov.f32 	%f277, %f274;
	mov.f32 	%f278, %f274;
	mov.f32 	%f279, %f274;
	mov.f32 	%f280, %f274;
	mov.f32 	%f281, %f274;
$L__BB0_1:
	setp.gt.u32 	%p1, %r1, 27;
	bar.sync 	0;
	@%p1 bra 	$L__BB0_3;
	mul.wide.u32 	%rd12, %r156, 4;
	add.s64 	%rd13, %rd1, %rd12;
	ld.global.nc.f32 	%f18, [%rd13];
	st.shared.f32 	[%r4], %f18;
	add.s32 	%r129, %r155, 1;
	mul.wide.u32 	%rd14, %r129, 4;
	add.s64 	%rd15, %rd1, %rd14;
	ld.global.nc.f32 	%f19, [%rd15];
	st.shared.f32 	[%r4+4], %f19;
	add.s32 	%r130, %r154, 2;
	mul.wide.u32 	%rd16, %r130, 4;
	add.s64 	%rd17, %rd1, %rd16;
	ld.global.nc.f32 	%f20, [%rd17];
	st.shared.f32 	[%r4+8], %f20;
	add.s32 	%r131, %r153, 3;
	mul.wide.u32 	%rd18, %r131, 4;
	add.s64 	%rd19, %rd1, %rd18;
	ld.global.nc.f32 	%f21, [%rd19];
	st.shared.f32 	[%r4+12], %f21;
	mul.wide.u32 	%rd20, %r152, 4;
	add.s64 	%rd21, %rd1, %rd20;
	ld.global.nc.f32 	%f22, [%rd21];
	st.shared.f32 	[%r4+16], %f22;
	add.s32 	%r132, %r151, 1;
	mul.wide.u32 	%rd22, %r132, 4;
	add.s64 	%rd23, %rd1, %rd22;
	ld.global.nc.f32 	%f23, [%rd23];
	st.shared.f32 	[%r4+20], %f23;
	add.s32 	%r133, %r150, 2;
	mul.wide.u32 	%rd24, %r133, 4;
	add.s64 	%rd25, %rd1, %rd24;
	ld.global.nc.f32 	%f24, [%rd25];
	st.shared.f32 	[%r4+24], %f24;
	add.s32 	%r134, %r149, 3;
	mul.wide.u32 	%rd26, %r134, 4;
	add.s64 	%rd27, %rd1, %rd26;
	ld.global.nc.f32 	%f25, [%rd27];
	st.shared.f32 	[%r4+28], %f25;
	mul.wide.u32 	%rd28, %r148, 4;
	add.s64 	%rd29, %rd1, %rd28;
	ld.global.nc.f32 	%f26, [%rd29];
	st.shared.f32 	[%r4+32], %f26;
	add.s32 	%r135, %r147, 1;
	mul.wide.u32 	%rd30, %r135, 4;
	add.s64 	%rd31, %rd1, %rd30;
	ld.global.nc.f32 	%f27, [%rd31];
	st.shared.f32 	[%r4+36], %f27;
	add.s32 	%r136, %r146, 2;
	mul.wide.u32 	%rd32, %r136, 4;
	add.s64 	%rd33, %rd1, %rd32;
	ld.global.nc.f32 	%f28, [%rd33];
	st.shared.f32 	[%r4+40], %f28;
	add.s32 	%r137, %r145, 3;
	mul.wide.u32 	%rd34, %r137, 4;
	add.s64 	%rd35, %rd1, %rd34;
	ld.global.nc.f32 	%f29, [%rd35];
	st.shared.f32 	[%r4+44], %f29;
$L__BB0_3:
	ld.global.nc.f32 	%f30, [%rd44+-4096];
	st.shared.f32 	[%r5], %f30;
	ld.global.nc.f32 	%f31, [%rd44+-3584];
	st.shared.f32 	[%r5+512], %f31;
	ld.global.nc.f32 	%f32, [%rd44+-3072];
	st.shared.f32 	[%r5+1024], %f32;
	ld.global.nc.f32 	%f33, [%rd44+-2560];
	st.shared.f32 	[%r5+1536], %f33;
	ld.global.nc.f32 	%f34, [%rd44+-2048];
	st.shared.f32 	[%r5+2048], %f34;
	ld.global.nc.f32 	%f35, [%rd44+-1536];
	st.shared.f32 	[%r5+2560], %f35;
	ld.global.nc.f32 	%f36, [%rd44+-1024];
	st.shared.f32 	[%r5+3072], %f36;
	ld.global.nc.f32 	%f37, [%rd44+-512];
	st.shared.f32 	[%r5+3584], %f37;
	ld.global.nc.f32 	%f38, [%rd44];
	st.shared.f32 	[%r5+4096], %f38;
	ld.global.nc.f32 	%f39, [%rd44+512];
	st.shared.f32 	[%r5+4608], %f39;
	ld.global.nc.f32 	%f40, [%rd44+1024];
	st.shared.f32 	[%r5+5120], %f40;
	ld.global.nc.f32 	%f41, [%rd44+1536];
	st.shared.f32 	[%r5+5632], %f41;
	ld.global.nc.f32 	%f42, [%rd44+2048];
	st.shared.f32 	[%r5+6144], %f42;
	ld.global.nc.f32 	%f43, [%rd44+2560];
	st.shared.f32 	[%r5+6656], %f43;
	ld.global.nc.f32 	%f44, [%rd44+3072];
	st.shared.f32 	[%r5+7168], %f44;
	ld.global.nc.f32 	%f45, [%rd44+3584];
	st.shared.f32 	[%r5+7680], %f45;
	bar.sync 	0;
	ld.shared.f32 	%f46, [%r7];
	ld.shared.f32 	%f47, [%r9];
	fma.rn.f32 	%f48, %f46, %f47, %f281;
	ld.shared.f32 	%f49, [%r9+4];
	fma.rn.f32 	%f50, %f46, %f49, %f280;
	ld.shared.f32 	%f51, [%r9+8];
	fma.rn.f32 	%f52, %f46, %f51, %f279;
	ld.shared.f32 	%f53, [%r9+12];
	fma.rn.f32 	%f54, %f46, %f53, %f278;
	ld.shared.f32 	%f55, [%r7+384];
	fma.rn.f32 	%f56, %f55, %f47, %f277;
	fma.rn.f32 	%f57, %f55, %f49, %f276;
	fma.rn.f32 	%f58, %f55, %f51, %f275;
	fma.rn.f32 	%f59, %f55, %f53, %f274;
	ld.shared.f32 	%f60, [%r7+4];
	ld.shared.f32 	%f61, [%r9+512];
	fma.rn.f32 	%f62, %f60, %f61, %f48;
	ld.shared.f32 	%f63, [%r9+516];
	fma.rn.f32 	%f64, %f60, %f63, %f50;
	ld.shared.f32 	%f65, [%r9+520];
	fma.rn.f32 	%f66, %f60, %f65, %f52;
	ld.shared.f32 	%f67, [%r9+524];
	fma.rn.f32 	%f68, %f60, %f67, %f54;
	ld.shared.f32 	%f69, [%r7+388];
	fma.rn.f32 	%f70, %f69, %f61, %f56;
	fma.rn.f32 	%f71, %f69, %f63, %f57;
	fma.rn.f32 	%f72, %f69, %f65, %f58;
	fma.rn.f32 	%f73, %f69, %f67, %f59;
	ld.shared.f32 	%f74, [%r7+8];
	ld.shared.f32 	%f75, [%r9+1024];
	fma.rn.f32 	%f76, %f74, %f75, %f62;
	ld.shared.f32 	%f77, [%r9+1028];
	fma.rn.f32 	%f78, %f74, %f77, %f64;
	ld.shared.f32 	%f79, [%r9+1032];
	fma.rn.f32 	%f80, %f74, %f79, %f66;
	ld.shared.f32 	%f81, [%r9+1036];
	fma.rn.f32 	%f82, %f74, %f81, %f68;
	ld.shared.f32 	%f83, [%r7+392];
	fma.rn.f32 	%f84, %f83, %f75, %f70;
	fma.rn.f32 	%f85, %f83, %f77, %f71;
	fma.rn.f32 	%f86, %f83, %f79, %f72;
	fma.rn.f32 	%f87, %f83, %f81, %f73;
	ld.shared.f32 	%f88, [%r7+12];
	ld.shared.f32 	%f89, [%r9+1536];
	fma.rn.f32 	%f90, %f88, %f89, %f76;
	ld.shared.f32 	%f91, [%r9+1540];
	fma.rn.f32 	%f92, %f88, %f91, %f78;
	ld.shared.f32 	%f93, [%r9+1544];
	fma.rn.f32 	%f94, %f88, %f93, %f80;
	ld.shared.f32 	%f95, [%r9+1548];
	fma.rn.f32 	%f96, %f88, %f95, %f82;
	ld.shared.f32 	%f97, [%r7+396];
	fma.rn.f32 	%f98, %f97, %f89, %f84;
	fma.rn.f32 	%f99, %f97, %f91, %f85;
	fma.rn.f32 	%f100, %f97, %f93, %f86;
	fma.rn.f32 	%f101, %f97, %f95, %f87;
	ld.shared.f32 	%f102, [%r7+16];
	ld.shared.f32 	%f103, [%r9+2048];
	fma.rn.f32 	%f104, %f102, %f103, %f90;
	ld.shared.f32 	%f105, [%r9+2052];
	fma.rn.f32 	%f106, %f102, %f105, %f92;
	ld.shared.f32 	%f107, [%r9+2056];
	fma.rn.f32 	%f108, %f102, %f107, %f94;
	ld.shared.f32 	%f109, [%r9+2060];
	fma.rn.f32 	%f110, %f102, %f109, %f96;
	ld.shared.f32 	%f111, [%r7+400];
	fma.rn.f32 	%f112, %f111, %f103, %f98;
	fma.rn.f32 	%f113, %f111, %f105, %f99;
	fma.rn.f32 	%f114, %f111, %f107, %f100;
	fma.rn.f32 	%f115, %f111, %f109, %f101;
	ld.shared.f32 	%f116, [%r7+20];
	ld.shared.f32 	%f117, [%r9+2560];
	fma.rn.f32 	%f118, %f116, %f117, %f104;
	ld.shared.f32 	%f119, [%r9+2564];
	fma.rn.f32 	%f120, %f116, %f119, %f106;
	ld.shared.f32 	%f121, [%r9+2568];
	fma.rn.f32 	%f122, %f116, %f121, %f108;
	ld.shared.f32 	%f123, [%r9+2572];
	fma.rn.f32 	%f124, %f116, %f123, %f110;
	ld.shared.f32 	%f125, [%r7+404];
	fma.rn.f32 	%f126, %f125, %f117, %f112;
	fma.rn.f32 	%f127, %f125, %f119, %f113;
	fma.rn.f32 	%f128, %f125, %f121, %f114;
	fma.rn.f32 	%f129, %f125, %f123, %f115;
	ld.shared.f32 	%f130, [%r7+24];
	ld.shared.f32 	%f131, [%r9+3072];
	fma.rn.f32 	%f132, %f130, %f131, %f118;
	ld.shared.f32 	%f133, [%r9+3076];
	fma.rn.f32 	%f134, %f130, %f133, %f120;
	ld.shared.f32 	%f135, [%r9+3080];
	fma.rn.f32 	%f136, %f130, %f135, %f122;
	ld.shared.f32 	%f137, [%r9+3084];
	fma.rn.f32 	%f138, %f130, %f137, %f124;
	ld.shared.f32 	%f139, [%r7+408];
	fma.rn.f32 	%f140, %f139, %f131, %f126;
	fma.rn.f32 	%f141, %f139, %f133, %f127;
	fma.rn.f32 	%f142, %f139, %f135, %f128;
	fma.rn.f32 	%f143, %f139, %f137, %f129;
	ld.shared.f32 	%f144, [%r7+28];
	ld.shared.f32 	%f145, [%r9+3584];
	fma.rn.f32 	%f146, %f144, %f145, %f132;
	ld.shared.f32 	%f147, [%r9+3588];
	fma.rn.f32 	%f148, %f144, %f147, %f134;
	ld.shared.f32 	%f149, [%r9+3592];
	fma.rn.f32 	%f150, %f144, %f149, %f136;
	ld.shared.f32 	%f151, [%r9+3596];
	fma.rn.f32 	%f152, %f144, %f151, %f138;
	ld.shared.f32 	%f153, [%r7+412];
	fma.rn.f32 	%f154, %f153, %f145, %f140;
	fma.rn.f32 	%f155, %f153, %f147, %f141;
	fma.rn.f32 	%f156, %f153, %f149, %f142;
	fma.rn.f32 	%f157, %f153, %f151, %f143;
	ld.shared.f32 	%f158, [%r7+32];
	ld.shared.f32 	%f159, [%r9+4096];
	fma.rn.f32 	%f160, %f158, %f159, %f146;
	ld.shared.f32 	%f161, [%r9+4100];
	fma.rn.f32 	%f162, %f158, %f161, %f148;
	ld.shared.f32 	%f163, [%r9+4104];
	fma.rn.f32 	%f164, %f158, %f163, %f150;
	ld.shared.f32 	%f165, [%r9+4108];
	fma.rn.f32 	%f166, %f158, %f165, %f152;
	ld.shared.f32 	%f167, [%r7+416];
	fma.rn.f32 	%f168, %f167, %f159, %f154;
	fma.rn.f32 	%f169, %f167, %f161, %f155;
	fma.rn.f32 	%f170, %f167, %f163, %f156;
	fma.rn.f32 	%f171, %f167, %f165, %f157;
	ld.shared.f32 	%f172, [%r7+36];
	ld.shared.f32 	%f173, [%r9+4608];
	fma.rn.f32 	%f174, %f172, %f173, %f160;
	ld.shared.f32 	%f175, [%r9+4612];
	fma.rn.f32 	%f176, %f172, %f175, %f162;
	ld.shared.f32 	%f177, [%r9+4616];
	fma.rn.f32 	%f178, %f172, %f177, %f164;
	ld.shared.f32 	%f179, [%r9+4620];
	fma.rn.f32 	%f180, %f172, %f179, %f166;
	ld.shared.f32 	%f181, [%r7+420];
	fma.rn.f32 	%f182, %f181, %f173, %f168;
	fma.rn.f32 	%f183, %f181, %f175, %f169;
	fma.rn.f32 	%f184, %f181, %f177, %f170;
	fma.rn.f32 	%f185, %f181, %f179, %f171;
	ld.shared.f32 	%f186, [%r7+40];
	ld.shared.f32 	%f187, [%r9+5120];
	fma.rn.f32 	%f188, %f186, %f187, %f174;
	ld.shared.f32 	%f189, [%r9+5124];
	fma.rn.f32 	%f190, %f186, %f189, %f176;
	ld.shared.f32 	%f191, [%r9+5128];
	fma.rn.f32 	%f192, %f186, %f191, %f178;
	ld.shared.f32 	%f193, [%r9+5132];
	fma.rn.f32 	%f194, %f186, %f193, %f180;
	ld.shared.f32 	%f195, [%r7+424];
	fma.rn.f32 	%f196, %f195, %f187, %f182;
	fma.rn.f32 	%f197, %f195, %f189, %f183;
	fma.rn.f32 	%f198, %f195, %f191, %f184;
	fma.rn.f32 	%f199, %f195, %f193, %f185;
	ld.shared.f32 	%f200, [%r7+44];
	ld.shared.f32 	%f201, [%r9+5632];
	fma.rn.f32 	%f202, %f200, %f201, %f188;
	ld.shared.f32 	%f203, [%r9+5636];
	fma.rn.f32 	%f204, %f200, %f203, %f190;
	ld.shared.f32 	%f205, [%r9+5640];
	fma.rn.f32 	%f206, %f200, %f205, %f192;
	ld.shared.f32 	%f207, [%r9+5644];
	fma.rn.f32 	%f208, %f200, %f207, %f194;
	ld.shared.f32 	%f209, [%r7+428];
	fma.rn.f32 	%f210, %f209, %f201, %f196;
	fma.rn.f32 	%f211, %f209, %f203, %f197;
	fma.rn.f32 	%f212, %f209, %f205, %f198;
	fma.rn.f32 	%f213, %f209, %f207, %f199;
	ld.shared.f32 	%f214, [%r7+48];
	ld.shared.f32 	%f215, [%r9+6144];
	fma.rn.f32 	%f216, %f214, %f215, %f202;
	ld.shared.f32 	%f217, [%r9+6148];
	fma.rn.f32 	%f218, %f214, %f217, %f204;
	ld.shared.f32 	%f219, [%r9+6152];
	fma.rn.f32 	%f220, %f214, %f219, %f206;
	ld.shared.f32 	%f221, [%r9+6156];
	fma.rn.f32 	%f222, %f214, %f221, %f208;
	ld.shared.f32 	%f223, [%r7+432];
	fma.rn.f32 	%f224, %f223, %f215, %f210;
	fma.rn.f32 	%f225, %f223, %f217, %f211;
	fma.rn.f32 	%f226, %f223, %f219, %f212;
	fma.rn.f32 	%f227, %f223, %f221, %f213;
	ld.shared.f32 	%f228, [%r7+52];
	ld.shared.f32 	%f229, [%r9+6656];
	fma.rn.f32 	%f230, %f228, %f229, %f216;
	ld.shared.f32 	%f231, [%r9+6660];
	fma.rn.f32 	%f232, %f228, %f231, %f218;
	ld.shared.f32 	%f233, [%r9+6664];
	fma.rn.f32 	%f234, %f228, %f233, %f220;
	ld.shared.f32 	%f235, [%r9+6668];
	fma.rn.f32 	%f236, %f228, %f235, %f222;
	ld.shared.f32 	%f237, [%r7+436];
	fma.rn.f32 	%f238, %f237, %f229, %f224;
	fma.rn.f32 	%f239, %f237, %f231, %f225;
	fma.rn.f32 	%f240, %f237, %f233, %f226;
	fma.rn.f32 	%f241, %f237, %f235, %f227;
	ld.shared.f32 	%f242, [%r7+56];
	ld.shared.f32 	%f243, [%r9+7168];
	fma.rn.f32 	%f244, %f242, %f243, %f230;
	ld.shared.f32 	%f245, [%r9+7172];
	fma.rn.f32 	%f246, %f242, %f245, %f232;
	ld.shared.f32 	%f247, [%r9+7176];
	fma.rn.f32 	%f248, %f242, %f247, %f234;
	ld.shared.f32 	%f249, [%r9+7180];
	fma.rn.f32 	%f250, %f242, %f249, %f236;
	ld.shared.f32 	%f251, [%r7+440];
	fma.rn.f32 	%f252, %f251, %f243, %f238;
	fma.rn.f32 	%f253, %f251, %f245, %f239;
	fma.rn.f32 	%f254, %f251, %f247, %f240;
	fma.rn.f32 	%f255, %f251, %f249, %f241;
	ld.shared.f32 	%f256, [%r7+60];
	ld.shared.f32 	%f257, [%r9+7680];
	fma.rn.f32 	%f281, %f256, %f257, %f244;
	ld.shared.f32 	%f258, [%r9+7684];
	fma.rn.f32 	%f280, %f256, %f258, %f246;
	ld.shared.f32 	%f259, [%r9+7688];
	fma.rn.f32 	%f279, %f256, %f259, %f248;
	ld.shared.f32 	%f260, [%r9+7692];
	fma.rn.f32 	%f278, %f256, %f260, %f250;
	ld.shared.f32 	%f261, [%r7+444];
	fma.rn.f32 	%f277, %f261, %f257, %f252;
	fma.rn.f32 	%f276, %f261, %f258, %f253;
	fma.rn.f32 	%f275, %f261, %f259, %f254;
	fma.rn.f32 	%f274, %f261, %f260, %f255;
	add.s32 	%r157, %r157, 1;
	add.s32 	%r156, %r156, 16;
	add.s32 	%r155, %r155, 16;
	add.s32 	%r154, %r154, 16;
	add.s32 	%r153, %r153, 16;
	add.s32 	%r152, %r152, 16;
	add.s32 	%r151, %r151, 16;
	add.s32 	%r150, %r150, 16;
	add.s32 	%r149, %r149, 16;
	add.s32 	%r148, %r148, 16;
	add.s32 	%r147, %r147, 16;
	add.s32 	%r146, %r146, 16;
	add.s32 	%r145, %r145, 16;
	add.s64 	%rd44, %rd44, 8192;
	setp.ne.s32 	%p2, %r157, 4;
	@%p2 bra 	$L__BB0_1;
	ld.param.u64 	%rd43, [my_kernel_kernel0_param_3];
	ld.param.u64 	%rd42, [my_kernel_kernel0_param_2];
	cvta.to.global.u64 	%rd36, %rd43;
	cvta.to.global.u64 	%rd37, %rd42;
	mul.lo.s32 	%r138, %r6, 7168;
	mad.lo.s32 	%r139, %r2, 14336, %r138;
	shl.b32 	%r140, %r1, 2;
	and.b32  	%r141, %r140, 252;
	shl.b32 	%r142, %r3, 8;
	add.s32 	%r143, %r139, %r142;
	or.b32  	%r144, %r143, %r141;
	mul.wide.u32 	%rd38, %r8, 4;
	add.s64 	%rd39, %rd36, %rd38;
	ld.global.nc.f32 	%f262, [%rd39];
	add.f32 	%f263, %f281, %f262;
	mul.wide.u32 	%rd40, %r144, 4;
	add.s64 	%rd41, %rd37, %rd40;
	st.global.f32 	[%rd41], %f263;
	ld.global.nc.f32 	%f264, [%rd39+4];
	add.f32 	%f265, %f280, %f264;
	st.global.f32 	[%rd41+4], %f265;
	ld.global.nc.f32 	%f266, [%rd39+8];
	add.f32 	%f267, %f279, %f266;
	st.global.f32 	[%rd41+8], %f267;
	ld.global.nc.f32 	%f268, [%rd39+12];
	add.f32 	%f269, %f278, %f268;
	st.global.f32 	[%rd41+12], %f269;
	add.f32 	%f270, %f277, %f262;
	st.global.f32 	[%rd41+14336], %f270;
	add.f32 	%f271, %f276, %f264;
	st.global.f32 	[%rd41+14340], %f271;
	add.f32 	%f272, %f275, %f266;
	st.global.f32 	[%rd41+14344], %f272;
	add.f32 	%f273, %f274, %f268;
	st.global.f32 	[%rd41+14348], %f273;
	ret;

}


// ===== COMPILED SASS (sm_100) =====

	.target	sm_100

	.elftype	@"ET_EXEC"


//--------------------- .note.nv.tkinfo           --------------------------
	.section	.note.nv.tkinfo,"",@"SHT_NOTE"
	.sectionflags	@"SHF_NOTE_NV_TKINFO"
	.tkinfo
        /*0018*/ 	.word	0x00000002
        /*0030*/ 	.string	""
        /*0030*/ 	.string	"ptxas"
        /*0030*/ 	.string	"Cuda compilation tools, release 13.0, V13.0.88"
        /*0030*/ 	.string	"Build cuda_13.0.r13.0/compiler.36424714_0"
        /*0030*/ 	.string	"-arch sm_100 -m 64 "



//--------------------- .note.nv.cuinfo           --------------------------
	.section	.note.nv.cuinfo,"",@"SHT_NOTE"
	.sectionflags	@"SHF_NOTE_NV_CUINFO"
        /*0018*/ 	.short	0x0002
        /*001a*/ 	.short	0x0064
        /*001c*/ 	.short	0x0082
	.zero		2


//--------------------- .nv.info                  --------------------------
	.section	.nv.info,"",@"SHT_CUDA_INFO"
	.align	4


	//----- nvinfo : EIATTR_REGCOUNT
	.align		4
        /*0000*/ 	.byte	0x04, 0x2f
        /*0002*/ 	.short	(.L_1 - .L_0)
	.align		4
.L_0:
        /*0004*/ 	.word	index@(my_kernel_kernel0)
        /*0008*/ 	.word	0x00000030


	//----- nvinfo : EIATTR_FRAME_SIZE
	.align		4
.L_1:
        /*000c*/ 	.byte	0x04, 0x11
        /*000e*/ 	.short	(.L_3 - .L_2)
	.align		4
.L_2:
        /*0010*/ 	.word	index@(my_kernel_kernel0)
        /*0014*/ 	.word	0x00000000


	//----- nvinfo : EIATTR_MIN_STACK_SIZE
	.align		4
.L_3:
        /*0018*/ 	.byte	0x04, 0x12
        /*001a*/ 	.short	(.L_5 - .L_4)
	.align		4
.L_4:
        /*001c*/ 	.word	index@(my_kernel_kernel0)
        /*0020*/ 	.word	0x00000000
.L_5:


//--------------------- .nv.compat                --------------------------
	.section	.nv.compat,"",@"SHT_CUDA_COMPAT_INFO"
	.align	4
        /*0000*/ 	.byte	0x02, 0x09, 0x00, 0x00, 0x02, 0x02, 0x01, 0x00, 0x02, 0x05, 0x05, 0x00, 0x03, 0x07, 0x01, 0x01
        /*0010*/ 	.byte	0x02, 0x03, 0x00, 0x00, 0x02, 0x06, 0x01, 0x00, 0x04, 0x0b, 0x08, 0x00, 0x09, 0x00, 0x00, 0x00
        /*0020*/ 	.byte	0x00, 0x00, 0x00, 0x00


//--------------------- .nv.info.my_kernel_kernel0 --------------------------
	.section	.nv.info.my_kernel_kernel0,"",@"SHT_CUDA_INFO"
	.sectionflags	@""
	.align	4


	//----- nvinfo : EIATTR_CUDA_API_VERSION
	.align		4
        /*0000*/ 	.byte	0x04, 0x37
        /*0002*/ 	.short	(.L_7 - .L_6)
.L_6:
        /*0004*/ 	.word	0x00000082


	//----- nvinfo : EIATTR_KPARAM_INFO
	.align		4
.L_7:
        /*0008*/ 	.byte	0x04, 0x17
        /*000a*/ 	.short	(.L_9 - .L_8)
.L_8:
        /*000c*/ 	.word	0x00000000
        /*0010*/ 	.short	0x0003
        /*0012*/ 	.short	0x0018
        /*0014*/ 	.byte	0x00, 0xf5, 0x21, 0x00


	//----- nvinfo : EIATTR_KPARAM_INFO
	.align		4
.L_9:
        /*0018*/ 	.byte	0x04, 0x17
        /*001a*/ 	.short	(.L_11 - .L_10)
.L_10:
        /*001c*/ 	.word	0x00000000
        /*0020*/ 	.short	0x0002
        /*0022*/ 	.short	0x0010
        /*0024*/ 	.byte	0x00, 0xf5, 0x21, 0x00


	//----- nvinfo : EIATTR_KPARAM_INFO
	.align		4
.L_11:
        /*0028*/ 	.byte	0x04, 0x17
        /*002a*/ 	.short	(.L_13 - .L_12)
.L_12:
        /*002c*/ 	.word	0x00000000
        /*0030*/ 	.short	0x0001
        /*0032*/ 	.short	0x0008
        /*0034*/ 	.byte	0x00, 0xf5, 0x21, 0x00


	//----- nvinfo : EIATTR_KPARAM_INFO
	.align		4
.L_13:
        /*0038*/ 	.byte	0x04, 0x17
        /*003a*/ 	.short	(.L_15 - .L_14)
.L_14:
        /*003c*/ 	.word	0x00000000
        /*0040*/ 	.short	0x0000
        /*0042*/ 	.short	0x0000
        /*0044*/ 	.byte	0x00, 0xf5, 0x21, 0x00


	//----- nvinfo : EIATTR_SPARSE_MMA_MASK
	.align		4
.L_15:
        /*0048*/ 	.byte	0x03, 0x50
        /*004a*/ 	.short	0x0000


	//----- nvinfo : EIATTR_MAXREG_COUNT
	.align		4
        /*004c*/ 	.byte	0x03, 0x1b
        /*004e*/ 	.short	0x00ff


	//----- nvinfo : EIATTR_NUM_BARRIERS
	.align		4
        /*0050*/ 	.byte	0x02, 0x4c
        /*0052*/ 	.byte	0x01
	.zero		1


	//----- nvinfo : EIATTR_MERCURY_ISA_VERSION
	.align		4
        /*0054*/ 	.byte	0x03, 0x5f
        /*0056*/ 	.short	0x0101


	//----- nvinfo : EIATTR_VRC_CTA_INIT_COUNT
	.align		4
        /*0058*/ 	.byte	0x02, 0x4a
	.zero		1
	.zero		1


	//----- nvinfo : EIATTR_EXIT_INSTR_OFFSETS
	.align		4
        /*005c*/ 	.byte	0x04, 0x1c
        /*005e*/ 	.short	(.L_17 - .L_16)


	//   ....[0]....
.L_16:
        /*0060*/ 	.word	0x00001d00


	//----- nvinfo : EIATTR_CRS_STACK_SIZE
	.align		4
.L_17:
        /*0064*/ 	.byte	0x04, 0x1e
        /*0066*/ 	.short	(.L_19 - .L_18)
.L_18:
        /*0068*/ 	.word	0x00000000


	//----- nvinfo : EIATTR_CBANK_PARAM_SIZE
	.align		4
.L_19:
        /*006c*/ 	.byte	0x03, 0x19
        /*006e*/ 	.short	0x0020


	//----- nvinfo : EIATTR_PARAM_CBANK
	.align		4
        /*0070*/ 	.byte	0x04, 0x0a
        /*0072*/ 	.short	(.L_21 - .L_20)
	.align		4
.L_20:
        /*0074*/ 	.word	index@(.nv.constant0.my_kernel_kernel0)
        /*0078*/ 	.short	0x0380
        /*007a*/ 	.short	0x0020


	//----- nvinfo : EIATTR_SW_WAR
	.align		4
.L_21:
        /*007c*/ 	.byte	0x04, 0x36
        /*007e*/ 	.short	(.L_23 - .L_22)
.L_22:
        /*0080*/ 	.word	0x00000008
.L_23:


//--------------------- .nv.callgraph             --------------------------
	.section	.nv.callgraph,"",@"SHT_CUDA_CALLGRAPH"
	.align	4
	.sectionentsize	8
	.align		4
        /*0000*/ 	.word	0x00000000
	.align		4
        /*0004*/ 	.word	0xffffffff
	.align		4
        /*0008*/ 	.word	0x00000000
	.align		4
        /*000c*/ 	.word	0xfffffffe
	.align		4
        /*0010*/ 	.word	0x00000000
	.align		4
        /*0014*/ 	.word	0xfffffffd
	.align		4
        /*0018*/ 	.word	0x00000000
	.align		4
        /*001c*/ 	.word	0xfffffffc


//--------------------- .text.my_kernel_kernel0   --------------------------
	.section	.text.my_kernel_kernel0,"ax",@progbits
	.align	128
        .global         my_kernel_kernel0
        .type           my_kernel_kernel0,@function
        .size           my_kernel_kernel0,(.L_x_4 - my_kernel_kernel0)
        .other          my_kernel_kernel0,@"STO_CUDA_ENTRY STV_DEFAULT"
my_kernel_kernel0:
.text.my_kernel_kernel0:
[----:B------:R-:W-:Y:S01]  /*0000*/  LDC R1, c[0x0][0x37c] ;  /* 0x0000df00ff017b82 */ /* 0x000fe20000000800 */
[----:B------:R-:W0:Y:S07]  /*0010*/  S2R R2, SR_CTAID.X ;  /* 0x0000000000027919 */ /* 0x000e2e0000002500 */
[----:B------:R-:W1:Y:S01]  /*0020*/  S2UR UR5, SR_CgaCtaId ;  /* 0x00000000000579c3 */ /* 0x000e620000008800 */
[----:B------:R-:W-:Y:S01]  /*0030*/  UMOV UR4, 0x400 ;  /* 0x0000040000047882 */ /* 0x000fe20000000000 */
[----:B------:R-:W-:Y:S01]  /*0040*/  CS2R R44, SRZ ;  /* 0x00000000002c7805 */ /* 0x000fe2000001ff00 */
[----:B------:R-:W2:Y:S01]  /*0050*/  S2R R0, SR_TID.X ;  /* 0x0000000000007919 */ /* 0x000ea20000002100 */
[----:B------:R-:W-:-:S02]  /*0060*/  CS2R R42, SRZ ;  /* 0x00000000002a7805 */ /* 0x000fc4000001ff00 */
[----:B------:R-:W-:Y:S01]  /*0070*/  MOV R39, RZ ;  /* 0x000000ff00277202 */ /* 0x000fe20000000f00 */
[----:B------:R-:W3:Y:S01]  /*0080*/  LDCU.64 UR8, c[0x0][0x358] ;  /* 0x00006b00ff0877ac */ /* 0x000ee20008000a00 */
[----:B-1----:R-:W-:Y:S02]  /*0090*/  ULEA UR6, UR5, UR4, 0x18 ;  /* 0x0000000405067291 */ /* 0x002fe4000f8ec0ff */
[----:B------:R-:W-:-:S04]  /*00a0*/  UIADD3 UR4, UPT, UPT, UR4, 0x540, URZ ;  /* 0x0000054004047890 */ /* 0x000fc8000fffe0ff */
[----:B------:R-:W-:Y:S01]  /*00b0*/  ULEA UR5, UR5, UR4, 0x18 ;  /* 0x0000000405057291 */ /* 0x000fe2000f8ec0ff */
[----:B0-----:R-:W-:Y:S02]  /*00c0*/  IMAD.HI.U32 R3, R2, -0x6db6db6d, RZ ;  /* 0x9249249302037827 */ /* 0x001fe400078e00ff */
[----:B------:R-:W-:Y:S01]  /*00d0*/  UMOV UR4, URZ ;  /* 0x000000ff00047c82 */ /* 0x000fe20008000000 */
[C---:B--2---:R-:W-:Y:S01]  /*00e0*/  LOP3.LUT R4, R0.reuse, 0x3, RZ, 0xc0, !PT ;  /* 0x0000000300047812 */ /* 0x044fe200078ec0ff */
[C---:B------:R-:W-:Y:S01]  /*00f0*/  IMAD R20, R0.reuse, 0xc, RZ ;  /* 0x0000000c00147824 */ /* 0x040fe200078e02ff */
[----:B------:R-:W-:Y:S01]  /*0100*/  SHF.R.U32.HI R3, RZ, 0x3, R3 ;  /* 0x00000003ff037819 */ /* 0x000fe20000011603 */
[----:B------:R-:W-:Y:S01]  /*0110*/  IMAD R14, R0, 0xc, RZ ;  /* 0x0000000c000e7824 */ /* 0x000fe200078e02ff */
[----:B------:R-:W-:Y:S01]  /*0120*/  SHF.R.U32.HI R36, RZ, 0x6, R0 ;  /* 0x00000006ff247819 */ /* 0x000fe20000011600 */
[----:B------:R-:W-:Y:S01]  /*0130*/  IMAD R4, R4, 0x30, RZ ;  /* 0x0000003004047824 */ /* 0x000fe200078e02ff */
[----:B------:R-:W-:Y:S01]  /*0140*/  LOP3.LUT R5, R0, 0x20, RZ, 0xc0, !PT ;  /* 0x0000002000057812 */ /* 0x000fe200078ec0ff */
[----:B------:R-:W-:Y:S01]  /*0150*/  IMAD R3, R3, 0x6200, RZ ;  /* 0x0000620003037824 */ /* 0x000fe200078e02ff */
[----:B------:R-:W-:-:S02]  /*0160*/  IADD3 R13, PT, PT, R20, 0x7, RZ ;  /* 0x00000007140d7810 */ /* 0x000fc40007ffe0ff */
[----:B------:R-:W-:Y:S01]  /*0170*/  IADD3 R8, PT, PT, R14, 0x8, RZ ;  /* 0x000000080e087810 */ /* 0x000fe20007ffe0ff */
[----:B------:R-:W-:Y:S01]  /*0180*/  IMAD R36, R36, 0xc0, R5 ;  /* 0x000000c024247824 */ /* 0x000fe200078e0205 */
[C---:B------:R-:W-:Y:S02]  /*0190*/  IADD3 R6, PT, PT, R20.reuse, 0x6, RZ ;  /* 0x0000000614067810 */ /* 0x040fe40007ffe0ff */
[----:B------:R-:W-:Y:S02]  /*01a0*/  IADD3 R9, PT, PT, R20, 0x8, RZ ;  /* 0x0000000814097810 */ /* 0x000fe40007ffe0ff */
[----:B------:R-:W-:Y:S02]  /*01b0*/  LOP3.LUT R34, R4, 0xc0, RZ, 0xc0, !PT ;  /* 0x000000c004227812 */ /* 0x000fe400078ec0ff */
[----:B------:R-:W-:Y:S02]  /*01c0*/  SHF.R.U32.HI R5, RZ, 0x2, R0 ;  /* 0x00000002ff057819 */ /* 0x000fe40000011600 */
[----:B------:R-:W-:-:S02]  /*01d0*/  LOP3.LUT R15, R8, 0xffff, RZ, 0xc0, !PT ;  /* 0x0000ffff080f7812 */ /* 0x000fc400078ec0ff */
[----:B------:R-:W-:Y:S02]  /*01e0*/  LOP3.LUT R10, R13, 0xffff, RZ, 0xc0, !PT ;  /* 0x0000ffff0d0a7812 */ /* 0x000fe400078ec0ff */
[----:B------:R-:W-:Y:S01]  /*01f0*/  LEA R4, R2, R3, 0x8 ;  /* 0x0000000302047211 */ /* 0x000fe200078e40ff */
[----:B------:R-:W-:Y:S01]  /*0200*/  IMAD R15, R15, 0x2aab, RZ ;  /* 0x00002aab0f0f7824 */ /* 0x000fe200078e02ff */
[----:B------:R-:W-:Y:S01]  /*0210*/  LOP3.LUT R8, R6, 0xffff, RZ, 0xc0, !PT ;  /* 0x0000ffff06087812 */ /* 0x000fe200078ec0ff */
[----:B------:R-:W-:Y:S01]  /*0220*/  IMAD R11, R10, 0x2aab, RZ ;  /* 0x00002aab0a0b7824 */ /* 0x000fe200078e02ff */
[----:B------:R-:W-:Y:S01]  /*0230*/  LOP3.LUT R12, R9, 0xffff, RZ, 0xc0, !PT ;  /* 0x0000ffff090c7812 */ /* 0x000fe200078ec0ff */
[----:B------:R-:W-:Y:S01]  /*0240*/  IMAD R5, R5, 0xe00, R4 ;  /* 0x00000e0005057824 */ /* 0x000fe200078e0204 */
[----:B------:R-:W-:Y:S01]  /*0250*/  LOP3.LUT R7, R20, 0xc, RZ, 0xc0, !PT ;  /* 0x0000000c14077812 */ /* 0x000fe200078ec0ff */
[----:B------:R-:W-:Y:S01]  /*0260*/  IMAD R10, R8, 0x2aab, RZ ;  /* 0x00002aab080a7824 */ /* 0x000fe200078e02ff */
[----:B------:R-:W-:Y:S01]  /*0270*/  SHF.R.U32.HI R8, RZ, 0x13, R11 ;  /* 0x00000013ff087819 */ /* 0x000fe2000001160b */
[----:B------:R-:W-:Y:S01]  /*0280*/  IMAD R12, R12, 0x2aab, RZ ;  /* 0x00002aab0c0c7824 */ /* 0x000fe200078e02ff */
[----:B------:R-:W-:-:S02]  /*0290*/  IADD3 R34, PT, PT, R7, R5, R34 ;  /* 0x0000000507227210 */ /* 0x000fc40007ffe022 */
[----:B------:R-:W-:Y:S02]  /*02a0*/  SHF.R.U32.HI R5, RZ, 0x13, R10 ;  /* 0x00000013ff057819 */ /* 0x000fe4000001160a */
[----:B------:R-:W-:Y:S02]  /*02b0*/  SHF.R.U32.HI R10, RZ, 0x13, R12 ;  /* 0x00000013ff0a7819 */ /* 0x000fe4000001160c */
[----:B------:R-:W-:Y:S02]  /*02c0*/  LEA R13, R8, R13, 0x4 ;  /* 0x0000000d080d7211 */ /* 0x000fe400078e20ff */
[----:B------:R-:W-:Y:S02]  /*02d0*/  LEA R5, R5, R6, 0x4 ;  /* 0x0000000605057211 */ /* 0x000fe400078e20ff */
[----:B------:R-:W-:Y:S02]  /*02e0*/  LEA R6, R10, R9, 0x4 ;  /* 0x000000090a067211 */ /* 0x000fe400078e20ff */
[----:B------:R-:W-:-:S02]  /*02f0*/  IADD3 R11, PT, PT, R14, 0x7, RZ ;  /* 0x000000070e0b7810 */ /* 0x000fc40007ffe0ff */
[----:B------:R-:W-:Y:S02]  /*0300*/  IADD3 R8, PT, PT, R20, 0x5, RZ ;  /* 0x0000000514087810 */ /* 0x000fe40007ffe0ff */
[----:B------:R-:W-:Y:S02]  /*0310*/  LOP3.LUT R3, R3, 0x8, R7, 0xf6, !PT ;  /* 0x0000000803037812 */ /* 0x000fe400078ef607 */
[----:B------:R-:W-:Y:S02]  /*0320*/  SHF.R.U32.HI R16, RZ, 0x13, R15 ;  /* 0x00000013ff107819 */ /* 0x000fe4000001160f */
[----:B------:R-:W-:Y:S02]  /*0330*/  IADD3 R10, PT, PT, R14, 0x6, RZ ;  /* 0x000000060e0a7810 */ /* 0x000fe40007ffe0ff */
[----:B------:R-:W-:Y:S01]  /*0340*/  IADD3 R23, PT, PT, R20, 0x2, RZ ;  /* 0x0000000214177810 */ /* 0x000fe20007ffe0ff */
[----:B------:R-:W-:Y:S01]  /*0350*/  IMAD R3, R16, 0xe00, R3 ;  /* 0x00000e0010037824 */ /* 0x000fe200078e0203 */
[----:B------:R-:W-:-:S02]  /*0360*/  IADD3 R14, PT, PT, R20, 0x1, RZ ;  /* 0x00000001140e7810 */ /* 0x000fc40007ffe0ff */
[C---:B------:R-:W-:Y:S02]  /*0370*/  IADD3 R19, PT, PT, R20.reuse, 0x3, RZ ;  /* 0x0000000314137810 */ /* 0x040fe40007ffe0ff */
[C---:B------:R-:W-:Y:S02]  /*0380*/  IADD3 R9, PT, PT, R20.reuse, 0x4, RZ ;  /* 0x0000000414097810 */ /* 0x040fe40007ffe0ff */
[C---:B------:R-:W-:Y:S02]  /*0390*/  IADD3 R17, PT, PT, R20.reuse, 0xa, RZ ;  /* 0x0000000a14117810 */ /* 0x040fe40007ffe0ff */
[----:B------:R-:W-:Y:S02]  /*03a0*/  IADD3 R24, PT, PT, R20, 0x9, RZ ;  /* 0x0000000914187810 */ /* 0x000fe40007ffe0ff */
[----:B------:R-:W-:Y:S02]  /*03b0*/  LOP3.LUT R28, R11, 0xffff, RZ, 0xc0, !PT ;  /* 0x0000ffff0b1c7812 */ /* 0x000fe400078ec0ff */
[----:B------:R-:W-:-:S02]  /*03c0*/  LOP3.LUT R12, R8, 0xffff, RZ, 0xc0, !PT ;  /* 0x0000ffff080c7812 */ /* 0x000fc400078ec0ff */
[----:B------:R-:W-:Y:S01]  /*03d0*/  IADD3 R20, PT, PT, R20, 0xb, RZ ;  /* 0x0000000b14147810 */ /* 0x000fe20007ffe0ff */
[----:B------:R-:W-:Y:S01]  /*03e0*/  IMAD R28, R28, 0x2aab, RZ ;  /* 0x00002aab1c1c7824 */ /* 0x000fe200078e02ff */
[----:B------:R-:W-:Y:S01]  /*03f0*/  LOP3.LUT R27, R10, 0xffff, RZ, 0xc0, !PT ;  /* 0x0000ffff0a1b7812 */ /* 0x000fe200078ec0ff */
[----:B------:R-:W-:Y:S01]  /*0400*/  IMAD R25, R12, 0x2aab, RZ ;  /* 0x00002aab0c197824 */ /* 0x000fe200078e02ff */
[----:B------:R-:W-:Y:S02]  /*0410*/  LOP3.LUT R11, R23, 0xffff, RZ, 0xc0, !PT ;  /* 0x0000ffff170b7812 */ /* 0x000fe400078ec0ff */
[----:B------:R-:W-:Y:S01]  /*0420*/  LOP3.LUT R10, R14, 0xffff, RZ, 0xc0, !PT ;  /* 0x0000ffff0e0a7812 */ /* 0x000fe200078ec0ff */
[----:B------:R-:W-:Y:S01]  /*0430*/  IMAD R27, R27, 0x2aab, RZ ;  /* 0x00002aab1b1b7824 */ /* 0x000fe200078e02ff */
        /* <DEDUP_REMOVED lines=10> */
[----:B------:R-:W-:Y:S01]  /*04e0*/  SHF.R.U32.HI R25, RZ, 0x13, R25 ;  /* 0x00000013ff197819 */ /* 0x000fe20000011619 */
[----:B------:R-:W-:Y:S01]  /*04f0*/  IMAD R29, R21, 0x2aab, RZ ;  /* 0x00002aab151d7824 */ /* 0x000fe200078e02ff */
[----:B------:R-:W-:Y:S01]  /*0500*/  SHF.R.U32.HI R10, RZ, 0x13, R12 ;  /* 0x00000013ff0a7819 */ /* 0x000fe2000001160c */
[----:B------:R-:W-:Y:S01]  /*0510*/  IMAD R18, R18, 0x2aab, RZ ;  /* 0x00002aab12127824 */ /* 0x000fe200078e02ff */
[----:B------:R-:W-:-:S02]  /*0520*/  SHF.R.U32.HI R11, RZ, 0x13, R11 ;  /* 0x00000013ff0b7819 */ /* 0x000fc4000001160b */
[----:B------:R-:W-:Y:S02]  /*0530*/  SHF.R.U32.HI R12, RZ, 0x13, R16 ;  /* 0x00000013ff0c7819 */ /* 0x000fe40000011610 */
[----:B------:R-:W-:Y:S02]  /*0540*/  SHF.R.U32.HI R33, RZ, 0x13, R27 ;  /* 0x00000013ff217819 */ /* 0x000fe4000001161b */
[----:B------:R-:W-:Y:S01]  /*0550*/  SHF.R.U32.HI R31, RZ, 0x13, R26 ;  /* 0x00000013ff1f7819 */ /* 0x000fe2000001161a */
[C-C-:B------:R-:W-:Y:S01]  /*0560*/  IMAD R26, R25.reuse, 0xe00, R4.reuse ;  /* 0x00000e00191a7824 */ /* 0x140fe200078e0204 */
[----:B------:R-:W-:Y:S01]  /*0570*/  LEA R27, R25, R8, 0x4 ;  /* 0x00000008191b7211 */ /* 0x000fe200078e20ff */
[----:B------:R-:W-:Y:S01]  /*0580*/  IMAD R8, R33, 0xe00, R4 ;  /* 0x00000e0021087824 */ /* 0x000fe200078e0204 */
[----:B------:R-:W-:Y:S02]  /*0590*/  LEA R14, R11, R14, 0x4 ;  /* 0x0000000e0b0e7211 */ /* 0x000fe400078e20ff */
[----:B------:R-:W-:-:S02]  /*05a0*/  LEA R23, R10, R23, 0x4 ;  /* 0x000000170a177211 */ /* 0x000fc400078e20ff */
[----:B------:R-:W-:Y:S02]  /*05b0*/  LEA R25, R12, R19, 0x4 ;  /* 0x000000130c197211 */ /* 0x000fe400078e20ff */
[----:B------:R-:W-:Y:S02]  /*05c0*/  SHF.R.U32.HI R35, RZ, 0x13, R28 ;  /* 0x00000013ff237819 */ /* 0x000fe4000001161c */
[----:B------:R-:W-:Y:S02]  /*05d0*/  SHF.L.U32 R28, R13, 0x2, RZ ;  /* 0x000000020d1c7819 */ /* 0x000fe400000006ff */
[----:B------:R-:W-:Y:S01]  /*05e0*/  SHF.R.U32.HI R16, RZ, 0x13, R22 ;  /* 0x00000013ff107819 */ /* 0x000fe20000011616 */
[----:B------:R-:W-:Y:S01]  /*05f0*/  IMAD R22, R35, 0xe00, R4 ;  /* 0x00000e0023167824 */ /* 0x000fe200078e0204 */
[----:B------:R-:W-:Y:S02]  /*0600*/  SHF.R.U32.HI R29, RZ, 0x13, R29 ;  /* 0x00000013ff1d7819 */ /* 0x000fe4000001161d */
[----:B------:R-:W-:-:S02]  /*0610*/  SHF.L.U32 R13, R14, 0x2, RZ ;  /* 0x000000020e0d7819 */ /* 0x000fc400000006ff */
[----:B------:R-:W-:Y:S01]  /*0620*/  SHF.L.U32 R37, R0, 0x2, RZ ;  /* 0x0000000200257819 */ /* 0x000fe200000006ff */
[----:B------:R-:W-:Y:S01]  /*0630*/  IMAD R19, R29, 0xe00, R4 ;  /* 0x00000e001d137824 */ /* 0x000fe200078e0204 */
[----:B------:R-:W-:Y:S01]  /*0640*/  SHF.R.U32.HI R21, RZ, 0x13, R18 ;  /* 0x00000013ff157819 */ /* 0x000fe20000011612 */
[--C-:B------:R-:W-:Y:S01]  /*0650*/  IMAD R18, R31, 0xe00, R4.reuse ;  /* 0x00000e001f127824 */ /* 0x100fe200078e0204 */
[----:B------:R-:W-:Y:S02]  /*0660*/  SHF.L.U32 R23, R23, 0x2, RZ ;  /* 0x0000000217177819 */ /* 0x000fe400000006ff */
[----:B------:R-:W-:Y:S02]  /*0670*/  SHF.L.U32 R25, R25, 0x2, RZ ;  /* 0x0000000219197819 */ /* 0x000fe400000006ff */
[C---:B------:R-:W-:Y:S01]  /*0680*/  LEA R17, R16.reuse, R17, 0x4 ;  /* 0x0000001110117211 */ /* 0x040fe200078e20ff */
[----:B------:R-:W-:Y:S01]  /*0690*/  IMAD R16, R16, 0xe00, R4 ;  /* 0x00000e0010107824 */ /* 0x000fe200078e0204 */
[----:B------:R-:W-:-:S02]  /*06a0*/  LOP3.LUT R14, R4, 0xc0, R13, 0xf8, !PT ;  /* 0x000000c0040e7812 */ /* 0x000fc400078ef80d */
[----:B------:R-:W-:Y:S02]  /*06b0*/  LOP3.LUT R7, R37, 0x4, RZ, 0x3c, !PT ;  /* 0x0000000425077812 */ /* 0x000fe400078e3cff */
[----:B------:R-:W-:Y:S02]  /*06c0*/  SHF.L.U32 R27, R27, 0x2, RZ ;  /* 0x000000021b1b7819 */ /* 0x000fe400000006ff */
[C---:B------:R-:W-:Y:S02]  /*06d0*/  LOP3.LUT R23, R4.reuse, 0xc0, R23, 0xf8, !PT ;  /* 0x000000c004177812 */ /* 0x040fe400078ef817 */
[----:B------:R-:W-:Y:S01]  /*06e0*/  LOP3.LUT R13, R4, 0xc0, R25, 0xf8, !PT ;  /* 0x000000c0040d7812 */ /* 0x000fe200078ef819 */
[C---:B------:R-:W-:Y:S01]  /*06f0*/  IMAD R4, R21.reuse, 0xe00, R4 ;  /* 0x00000e0015047824 */ /* 0x040fe200078e0204 */
[----:B------:R-:W-:Y:S02]  /*0700*/  IADD3 R15, PT, PT, RZ, -R37, RZ ;  /* 0x80000025ff0f7210 */ /* 0x000fe40007ffe0ff */
[----:B------:R-:W-:-:S02]  /*0710*/  LEA R21, R21, R9, 0x4 ;  /* 0x0000000915157211 */ /* 0x000fc400078e20ff */
[----:B------:R-:W-:Y:S02]  /*0720*/  LOP3.LUT R7, R7, 0xc, RZ, 0xc0, !PT ;  /* 0x0000000c07077812 */ /* 0x000fe400078ec0ff */
[----:B------:R-:W-:Y:S02]  /*0730*/  LOP3.LUT R27, R27, 0xc0, RZ, 0xc0, !PT ;  /* 0x000000c01b1b7812 */ /* 0x000fe400078ec0ff */
[----:B------:R-:W-:Y:S02]  /*0740*/  LOP3.LUT R28, R28, 0xc0, RZ, 0xc0, !PT ;  /* 0x000000c01c1c7812 */ /* 0x000fe400078ec0ff */
[----:B------:R-:W-:Y:S02]  /*0750*/  LEA R24, R29, R24, 0x4 ;  /* 0x000000181d187211 */ /* 0x000fe400078e20ff */
[----:B------:R-:W-:Y:S02]  /*0760*/  PRMT R15, R15, 0x7710, RZ ;  /* 0x000077100f0f7816 */ /* 0x000fe400000000ff */
[----:B------:R-:W-:-:S02]  /*0770*/  SHF.L.U32 R21, R21, 0x2, RZ ;  /* 0x0000000215157819 */ /* 0x000fc400000006ff */
[C---:B------:R-:W-:Y:S02]  /*0780*/  IADD3 R29, PT, PT, R7.reuse, R26, R27 ;  /* 0x0000001a071d7210 */ /* 0x040fe40007ffe01b */
[----:B------:R-:W-:Y:S02]  /*0790*/  IADD3 R7, PT, PT, R7, R22, R28 ;  /* 0x0000001607077210 */ /* 0x000fe40007ffe01c */
[----:B------:R-:W-:Y:S02]  /*07a0*/  LOP3.LUT R9, R9, 0xc, RZ, 0xc0, !PT ;  /* 0x0000000c09097812 */ /* 0x000fe400078ec0ff */
[----:B------:R-:W-:Y:S02]  /*07b0*/  IADD3 R22, PT, PT, R15, 0x8, RZ ;  /* 0x000000080f167810 */ /* 0x000fe40007ffe0ff */
[----:B------:R-:W-:Y:S02]  /*07c0*/  SHF.L.U32 R24, R24, 0x2, RZ ;  /* 0x0000000218187819 */ /* 0x000fe400000006ff */
[----:B------:R-:W-:-:S02]  /*07d0*/  LOP3.LUT R30, R21, 0xc0, RZ, 0xc0, !PT ;  /* 0x000000c0151e7812 */ /* 0x000fc400078ec0ff */
[----:B------:R-:W-:Y:S02]  /*07e0*/  SHF.L.U32 R21, R0, 0x1, RZ ;  /* 0x0000000100157819 */ /* 0x000fe400000006ff */
[----:B------:R-:W-:Y:S02]  /*07f0*/  LOP3.LUT R22, R22, 0xc, RZ, 0xc0, !PT ;  /* 0x0000000c16167812 */ /* 0x000fe400078ec0ff */
[----:B------:R-:W-:Y:S02]  /*0800*/  LOP3.LUT R24, R24, 0xc0, RZ, 0xc0, !PT ;  /* 0x000000c018187812 */ /* 0x000fe400078ec0ff */
[----:B------:R-:W-:Y:S02]  /*0810*/  IADD3 R30, PT, PT, R9, R4, R30 ;  /* 0x00000004091e7210 */ /* 0x000fe40007ffe01e */
[----:B------:R-:W-:Y:S02]  /*0820*/  IADD3 R9, PT, PT, RZ, -R21, RZ ;  /* 0x80000015ff097210 */ /* 0x000fe40007ffe0ff */
[----:B------:R-:W-:-:S02]  /*0830*/  SHF.L.U32 R5, R5, 0x2, RZ ;  /* 0x0000000205057819 */ /* 0x000fc400000006ff */
[----:B------:R-:W-:Y:S02]  /*0840*/  IADD3 R4, PT, PT, R22, R19, R24 ;  /* 0x0000001316047210 */ /* 0x000fe40007ffe018 */
[----:B------:R-:W-:Y:S02]  /*0850*/  PRMT R19, R9, 0x7710, RZ ;  /* 0x0000771009137816 */ /* 0x000fe400000000ff */
[----:B------:R-:W-:Y:S02]  /*0860*/  LOP3.LUT R9, R5, 0xc0, RZ, 0xc0, !PT ;  /* 0x000000c005097812 */ /* 0x000fe400078ec0ff */
[----:B------:R-:W-:Y:S02]  /*0870*/  LEA R20, R31, R20, 0x4 ;  /* 0x000000141f147211 */ /* 0x000fe400078e20ff */
[----:B------:R-:W-:Y:S02]  /*0880*/  IADD3 R28, PT, PT, R9, R8, RZ ;  /* 0x00000008091c7210 */ /* 0x000fe40007ffe0ff */
[----:B------:R-:W0:Y:S01]  /*0890*/  LDC.64 R8, c[0x0][0x388] ;  /* 0x0000e200ff087b82 */ /* 0x000e220000000a00 */
[----:B------:R-:W-:-:S02]  /*08a0*/  SHF.L.U32 R20, R20, 0x2, RZ ;  /* 0x0000000214147819 */ /* 0x000fc400000006ff */
[----:B------:R-:W-:Y:S02]  /*08b0*/  SHF.L.U32 R17, R17, 0x2, RZ ;  /* 0x0000000211117819 */ /* 0x000fe400000006ff */
[----:B------:R-:W-:Y:S02]  /*08c0*/  LOP3.LUT R25, R20, 0xc0, RZ, 0xc0, !PT ;  /* 0x000000c014197812 */ /* 0x000fe400078ec0ff */
[----:B------:R-:W-:Y:S02]  /*08d0*/  LOP3.LUT R17, R17, 0xc0, RZ, 0xc0, !PT ;  /* 0x000000c011117812 */ /* 0x000fe400078ec0ff */
[----:B------:R-:W-:Y:S02]  /*08e0*/  PRMT R10, R10, 0x9910, RZ ;  /* 0x000099100a0a7816 */ /* 0x000fe400000000ff */
[----:B------:R-:W-:Y:S01]  /*08f0*/  IADD3 R5, PT, PT, R22, R18, R25 ;  /* 0x0000001216057210 */ /* 0x000fe20007ffe019 */
[----:B------:R-:W-:Y:S01]  /*0900*/  HFMA2 R22, -RZ, RZ, 0, 0 ;  /* 0x00000000ff167431 */ /* 0x000fe200000001ff */
[----:B------:R-:W-:-:S02]  /*0910*/  LOP3.LUT R18, R19, 0x6, RZ, 0xc0, !PT ;  /* 0x0000000613127812 */ /* 0x000fc400078ec0ff */
[----:B------:R-:W-:Y:S02]  /*0920*/  IADD3 R16, PT, PT, R17, R16, RZ ;  /* 0x0000001011107210 */ /* 0x000fe40007ffe0ff */
[----:B------:R-:W-:Y:S02]  /*0930*/  PRMT R17, R11, 0x9910, RZ ;  /* 0x000099100b117816 */ /* 0x000fe400000000ff */
[----:B------:R-:W-:Y:S02]  /*0940*/  MOV R11, R10 ;  /* 0x0000000a000b7202 */ /* 0x000fe40000000f00 */
[----:B------:R-:W-:Y:S02]  /*0950*/  LEA R23, R18, R23, 0x1 ;  /* 0x0000001712177211 */ /* 0x000fe400078e08ff */
[----:B------:R-:W-:Y:S01]  /*0960*/  PRMT R18, R12, 0x9910, RZ ;  /* 0x000099100c127816 */ /* 0x000fe200000000ff */
[----:B0-----:R-:W-:Y:S01]  /*0970*/  IMAD.WIDE.U32 R8, R0, 0x4, R8 ;  /* 0x0000000400087825 */ /* 0x001fe200078e0008 */
[----:B------:R-:W-:-:S02]  /*0980*/  SHF.L.U32 R10, R6, 0x2, RZ ;  /* 0x00000002060a7819 */ /* 0x000fc400000006ff */
[----:B------:R-:W-:Y:S01]  /*0990*/  MOV R12, R17 ;  /* 0x00000011000c7202 */ /* 0x000fe20000000f00 */
[----:B------:R-:W-:Y:S01]  /*09a0*/  IMAD R6, R11, 0xe00, RZ ;  /* 0x00000e000b067824 */ /* 0x000fe200078e02ff */
[----:B------:R-:W-:Y:S02]  /*09b0*/  LEA R11, R2, R3, 0x8 ;  /* 0x00000003020b7211 */ /* 0x000fe400078e40ff */
[----:B------:R-:W-:Y:S01]  /*09c0*/  LOP3.LUT R10, R10, 0xc0, RZ, 0xc0, !PT ;  /* 0x000000c00a0a7812 */ /* 0x000fe200078ec0ff */
[----:B------:R-:W-:Y:S01]  /*09d0*/  IMAD R3, R12, 0xe00, RZ ;  /* 0x00000e000c037824 */ /* 0x000fe200078e02ff */
[----:B------:R-:W-:Y:S02]  /*09e0*/  MOV R17, R18 ;  /* 0x0000001200117202 */ /* 0x000fe40000000f00 */
[----:B------:R-:W-:Y:S02]  /*09f0*/  LOP3.LUT R32, R6, 0xffff, RZ, 0xc0, !PT ;  /* 0x0000ffff06207812 */ /* 0x000fe400078ec0ff */
[----:B------:R-:W-:Y:S01]  /*0a00*/  IADD3 R6, PT, PT, R10, R11, RZ ;  /* 0x0000000b0a067210 */ /* 0x000fe20007ffe0ff */
[----:B------:R-:W-:Y:S01]  /*0a10*/  IMAD R10, R17, 0xe00, RZ ;  /* 0x00000e00110a7824 */ /* 0x000fe200078e02ff */
[----:B------:R-:W-:-:S02]  /*0a20*/  IADD3 R40, P0, PT, R8, 0x1000, RZ ;  /* 0x0000100008287810 */ /* 0x000fc40007f1e0ff */
[----:B------:R-:W-:Y:S02]  /*0a30*/  LOP3.LUT R21, R21, 0x2, RZ, 0x3c, !PT ;  /* 0x0000000215157812 */ /* 0x000fe400078e3cff */
[----:B------:R-:W-:Y:S02]  /*0a40*/  LOP3.LUT R3, R3, 0xffff, RZ, 0xc0, !PT ;  /* 0x0000ffff03037812 */ /* 0x000fe400078ec0ff */
[----:B------:R-:W-:Y:S02]  /*0a50*/  IADD3 R19, PT, PT, R19, 0x4, RZ ;  /* 0x0000000413137810 */ /* 0x000fe40007ffe0ff */
[----:B------:R-:W-:Y:S02]  /*0a60*/  LOP3.LUT R10, R10, 0xffff, RZ, 0xc0, !PT ;  /* 0x0000ffff0a0a7812 */ /* 0x000fe400078ec0ff */
[----:B------:R-:W-:Y:S02]  /*0a70*/  IADD3.X R41, PT, PT, RZ, R9, RZ, P0, !PT ;  /* 0x00000009ff297210 */ /* 0x000fe400007fe4ff */
[----:B------:R-:W-:-:S02]  /*0a80*/  LOP3.LUT R21, R21, 0x6, RZ, 0xc0, !PT ;  /* 0x0000000615157812 */ /* 0x000fc400078ec0ff */
[----:B------:R-:W-:Y:S02]  /*0a90*/  MOV R9, UR6 ;  /* 0x0000000600097c02 */ /* 0x000fe40008000f00 */
[----:B------:R-:W-:Y:S02]  /*0aa0*/  IADD3 R14, PT, PT, R3, R14, RZ ;  /* 0x0000000e030e7210 */ /* 0x000fe40007ffe0ff */
[----:B------:R-:W-:Y:S01]  /*0ab0*/  LOP3.LUT R19, R19, 0x6, RZ, 0xc0, !PT ;  /* 0x0000000613137812 */ /* 0x000fe200078ec0ff */
[----:B------:R-:W-:Y:S01]  /*0ac0*/  IMAD R38, R0, 0x30, R9 ;  /* 0x0000003000267824 */ /* 0x000fe200078e0209 */
[----:B------:R-:W-:Y:S02]  /*0ad0*/  LOP3.LUT R15, R15, 0xc, RZ, 0xc0, !PT ;  /* 0x0000000c0f0f7812 */ /* 0x000fe400078ec0ff */
[----:B------:R-:W-:Y:S02]  /*0ae0*/  IADD3 R10, PT, PT, R10, R13, RZ ;  /* 0x0000000d0a0a7210 */ /* 0x000fe40007ffe0ff */
[----:B------:R-:W-:-:S02]  /*0af0*/  SHF.L.U32 R35, R0, 0x4, RZ ;  /* 0x0000000400237819 */ /* 0x000fc400000006ff */
[----:B------:R-:W-:Y:S02]  /*0b00*/  LEA R28, R21, R28, 0x1 ;  /* 0x0000001c151c7211 */ /* 0x000fe400078e08ff */
[----:B------:R-:W-:Y:S02]  /*0b10*/  CS2R R20, SRZ ;  /* 0x0000000000147805 */ /* 0x000fe4000001ff00 */
[----:B------:R-:W-:Y:S02]  /*0b20*/  IADD3 R32, PT, PT, R32, R23, RZ ;  /* 0x0000001720207210 */ /* 0x000fe40007ffe0ff */
[----:B------:R-:W-:Y:S02]  /*0b30*/  LEA R3, R19, R16, 0x1 ;  /* 0x0000001013037211 */ /* 0x000fe400078e08ff */
[-C--:B------:R-:W-:Y:S02]  /*0b40*/  LOP3.LUT R33, R14, R15.reuse, RZ, 0xfc, !PT ;  /* 0x0000000f0e217212 */ /* 0x080fe400078efcff */
[----:B------:R-:W-:-:S02]  /*0b50*/  LOP3.LUT R31, R10, R15, RZ, 0xfc, !PT ;  /* 0x0000000f0a1f7212 */ /* 0x000fc400078efcff */
[----:B------:R-:W-:Y:S02]  /*0b60*/  LOP3.LUT R35, R35, 0x1f0, RZ, 0xc0, !PT ;  /* 0x000001f023237812 */ /* 0x000fe400078ec0ff */
[----:B---3--:R-:W-:-:S07]  /*0b70*/  LEA R36, R36, UR6, 0x2 ;  /* 0x0000000624247c11 */ /* 0x008fce000f8e10ff */
.L_x_2:
[----:B------:R-:W-:Y:S01]  /*0b80*/  BAR.SYNC.DEFER_BLOCKING 0x0 ;  /* 0x0000000000007b1d */ /* 0x000fe20000010000 */
[----:B------:R-:W-:-:S05]  /*0b90*/  ISETP.GT.U32.AND P0, PT, R0, 0x1b, PT ;  /* 0x0000001b0000780c */ /* 0x000fca0003f04070 */
[----:B------:R-:W-:Y:S08]  /*0ba0*/  BSSY.RECONVERGENT B0, `(.L_x_0) ;  /* 0x0000027000007945 */ /* 0x000ff00003800200 */
[----:B------:R-:W-:Y:S05]  /*0bb0*/  @P0 BRA `(.L_x_1) ;  /* 0x0000000000940947 */ /* 0x000fea0003800000 */
[----:B------:R-:W0:Y:S01]  /*0bc0*/  LDC.64 R24, c[0x0][0x380] ;  /* 0x0000e000ff187b82 */ /* 0x000e220000000a00 */
[----:B------:R-:W-:Y:S02]  /*0bd0*/  IADD3 R9, PT, PT, R33, 0x1, RZ ;  /* 0x0000000121097810 */ /* 0x000fe40007ffe0ff */
[----:B------:R-:W-:Y:S02]  /*0be0*/  IADD3 R15, PT, PT, R28, 0x2, RZ ;  /* 0x000000021c0f7810 */ /* 0x000fe40007ffe0ff */
[----:B------:R-:W-:Y:S02]  /*0bf0*/  IADD3 R11, PT, PT, R32, 0x2, RZ ;  /* 0x00000002200b7810 */ /* 0x000fe40007ffe0ff */
[----:B------:R-:W-:Y:S02]  /*0c00*/  IADD3 R27, PT, PT, R7, 0x3, RZ ;  /* 0x00000003071b7810 */ /* 0x000fe40007ffe0ff */
[----:B------:R-:W-:Y:S02]  /*0c10*/  IADD3 R17, PT, PT, R31, 0x3, RZ ;  /* 0x000000031f117810 */ /* 0x000fe40007ffe0ff */
[----:B------:R-:W-:-:S02]  /*0c20*/  IADD3 R13, PT, PT, R29, 0x1, RZ ;  /* 0x000000011d0d7810 */ /* 0x000fc40007ffe0ff */
[----:B------:R-:W-:Y:S01]  /*0c30*/  IADD3 R23, PT, PT, R4, 0x1, RZ ;  /* 0x0000000104177810 */ /* 0x000fe20007ffe0ff */
[----:B0-----:R-:W-:-:S04]  /*0c40*/  IMAD.WIDE.U32 R8, R9, 0x4, R24 ;  /* 0x0000000409087825 */ /* 0x001fc800078e0018 */
[--C-:B------:R-:W-:Y:S02]  /*0c50*/  IMAD.WIDE.U32 R14, R15, 0x4, R24.reuse ;  /* 0x000000040f0e7825 */ /* 0x100fe400078e0018 */
[----:B------:R-:W2:Y:S02]  /*0c60*/  LDG.E.CONSTANT R9, desc[UR8][R8.64] ;  /* 0x0000000808097981 */ /* 0x000ea4000c1e9900 */
[--C-:B------:R-:W-:Y:S02]  /*0c70*/  IMAD.WIDE.U32 R10, R11, 0x4, R24.reuse ;  /* 0x000000040b0a7825 */ /* 0x100fe400078e0018 */
[----:B------:R-:W3:Y:S02]  /*0c80*/  LDG.E.CONSTANT R14, desc[UR8][R14.64] ;  /* 0x000000080e0e7981 */ /* 0x000ee4000c1e9900 */
[--C-:B------:R-:W-:Y:S02]  /*0c90*/  IMAD.WIDE.U32 R18, R34, 0x4, R24.reuse ;  /* 0x0000000422127825 */ /* 0x100fe400078e0018 */
[----:B------:R-:W2:Y:S02]  /*0ca0*/  LDG.E.CONSTANT R10, desc[UR8][R10.64] ;  /* 0x000000080a0a7981 */ /* 0x000ea4000c1e9900 */
[----:B------:R-:W-:-:S02]  /*0cb0*/  IMAD.WIDE.U32 R26, R27, 0x4, R24 ;  /* 0x000000041b1a7825 */ /* 0x000fc400078e0018 */
[----:B------:R0:W2:Y:S02]  /*0cc0*/  LDG.E.CONSTANT R8, desc[UR8][R18.64] ;  /* 0x0000000812087981 */ /* 0x0000a4000c1e9900 */
[--C-:B------:R-:W-:Y:S02]  /*0cd0*/  IMAD.WIDE.U32 R16, R17, 0x4, R24.reuse ;  /* 0x0000000411107825 */ /* 0x100fe400078e0018 */
[----:B------:R1:W3:Y:S02]  /*0ce0*/  LDG.E.CONSTANT R15, desc[UR8][R26.64] ;  /* 0x000000081a0f7981 */ /* 0x0002e4000c1e9900 */
[----:B------:R-:W-:Y:S02]  /*0cf0*/  IMAD.WIDE.U32 R12, R13, 0x4, R24 ;  /* 0x000000040d0c7825 */ /* 0x000fe400078e0018 */
[----:B------:R4:W2:Y:S01]  /*0d00*/  LDG.E.CONSTANT R11, desc[UR8][R16.64] ;  /* 0x00000008100b7981 */ /* 0x0008a2000c1e9900 */
[----:B0-----:R-:W-:-:S03]  /*0d10*/  IADD3 R19, PT, PT, R3, 0x2, RZ ;  /* 0x0000000203137810 */ /* 0x001fc60007ffe0ff */
[----:B------:R-:W3:Y:S01]  /*0d20*/  LDG.E.CONSTANT R13, desc[UR8][R12.64] ;  /* 0x000000080c0d7981 */ /* 0x000ee2000c1e9900 */
[----:B-1----:R-:W-:-:S04]  /*0d30*/  IMAD.WIDE.U32 R26, R30, 0x4, R24 ;  /* 0x000000041e1a7825 */ /* 0x002fc800078e0018 */
[--C-:B----4-:R-:W-:Y:S01]  /*0d40*/  IMAD.WIDE.U32 R16, R23, 0x4, R24.reuse ;  /* 0x0000000417107825 */ /* 0x110fe200078e0018 */
[----:B------:R-:W-:Y:S01]  /*0d50*/  IADD3 R23, PT, PT, R5, 0x3, RZ ;  /* 0x0000000305177810 */ /* 0x000fe20007ffe0ff */
[----:B------:R0:W3:Y:S02]  /*0d60*/  LDG.E.CONSTANT R12, desc[UR8][R26.64] ;  /* 0x000000081a0c7981 */ /* 0x0000e4000c1e9900 */
[--C-:B------:R-:W-:Y:S02]  /*0d70*/  IMAD.WIDE.U32 R18, R19, 0x4, R24.reuse ;  /* 0x0000000413127825 */ /* 0x100fe400078e0018 */
[----:B------:R-:W4:Y:S04]  /*0d80*/  LDG.E.CONSTANT R17, desc[UR8][R16.64] ;  /* 0x0000000810117981 */ /* 0x000f28000c1e9900 */
[----:B------:R-:W4:Y:S01]  /*0d90*/  LDG.E.CONSTANT R18, desc[UR8][R18.64] ;  /* 0x0000000812127981 */ /* 0x000f22000c1e9900 */
[----:B0-----:R-:W-:-:S04]  /*0da0*/  IMAD.WIDE.U32 R26, R6, 0x4, R24 ;  /* 0x00000004061a7825 */ /* 0x001fc800078e0018 */
[----:B------:R-:W-:Y:S01]  /*0db0*/  IMAD.WIDE.U32 R24, R23, 0x4, R24 ;  /* 0x0000000417187825 */ /* 0x000fe200078e0018 */
[----:B------:R-:W4:Y:S04]  /*0dc0*/  LDG.E.CONSTANT R16, desc[UR8][R26.64] ;  /* 0x000000081a107981 */ /* 0x000f28000c1e9900 */
[----:B------:R-:W4:Y:S04]  /*0dd0*/  LDG.E.CONSTANT R19, desc[UR8][R24.64] ;  /* 0x0000000818137981 */ /* 0x000f28000c1e9900 */
[----:B--2---:R0:W-:Y:S04]  /*0de0*/  STS.128 [R38], R8 ;  /* 0x0000000826007388 */ /* 0x0041e80000000c00 */
[----:B---3--:R0:W-:Y:S04]  /*0df0*/  STS.128 [R38+0x10], R12 ;  /* 0x0000100c26007388 */ /* 0x0081e80000000c00 */
[----:B----4-:R0:W-:Y:S02]  /*0e00*/  STS.128 [R38+0x20], R16 ;  /* 0x0000201026007388 */ /* 0x0101e40000000c00 */
.L_x_1:
[----:B------:R-:W-:Y:S05]  /*0e10*/  BSYNC.RECONVERGENT B0 ;  /* 0x0000000000007941 */ /* 0x000fea0003800200 */
.L_x_0:
[----:B0-----:R-:W2:Y:S04]  /*0e20*/  LDG.E.CONSTANT R8, desc[UR8][R40.64+-0x1000] ;  /* 0xfff0000828087981 */ /* 0x001ea8000c1e9900 */
[----:B------:R-:W3:Y:S04]  /*0e30*/  LDG.E.CONSTANT R10, desc[UR8][R40.64+-0xe00] ;  /* 0xfff20008280a7981 */ /* 0x000ee8000c1e9900 */
[----:B------:R-:W4:Y:S04]  /*0e40*/  LDG.E.CONSTANT R12, desc[UR8][R40.64+-0xc00] ;  /* 0xfff40008280c7981 */ /* 0x000f28000c1e9900 */
[----:B------:R-:W5:Y:S04]  /*0e50*/  LDG.E.CONSTANT R14, desc[UR8][R40.64+-0xa00] ;  /* 0xfff60008280e7981 */ /* 0x000f68000c1e9900 */
        /* <DEDUP_REMOVED lines=10> */
[----:B--2---:R0:W-:Y:S04]  /*0f00*/  STS [R37+UR5], R8 ;  /* 0x0000000825007988 */ /* 0x0041e80008000805 */
[----:B---3--:R1:W-:Y:S04]  /*0f10*/  STS [R37+UR5+0x200], R10 ;  /* 0x0002000a25007988 */ /* 0x0083e80008000805 */
[----:B0-----:R-:W2:Y:S04]  /*0f20*/  LDG.E.CONSTANT R8, desc[UR8][R40.64+0x800] ;  /* 0x0008000828087981 */ /* 0x001ea8000c1e9900 */
[----:B-1----:R-:W3:Y:S04]  /*0f30*/  LDG.E.CONSTANT R10, desc[UR8][R40.64+0xa00] ;  /* 0x000a0008280a7981 */ /* 0x002ee8000c1e9900 */
[----:B----4-:R-:W-:Y:S04]  /*0f40*/  STS [R37+UR5+0x400], R12 ;  /* 0x0004000c25007988 */ /* 0x010fe80008000805 */
[----:B-----5:R-:W-:Y:S04]  /*0f50*/  STS [R37+UR5+0x600], R14 ;  /* 0x0006000e25007988 */ /* 0x020fe80008000805 */
[----:B------:R-:W-:Y:S04]  /*0f60*/  STS [R37+UR5+0x800], R16 ;  /* 0x0008001025007988 */ /* 0x000fe80008000805 */
        /* <DEDUP_REMOVED lines=9> */
[----:B--2---:R-:W-:Y:S04]  /*1000*/  STS [R37+UR5+0x1800], R8 ;  /* 0x0018000825007988 */ /* 0x004fe80008000805 */
[----:B---3--:R-:W-:Y:S01]  /*1010*/  STS [R37+UR5+0x1a00], R10 ;  /* 0x001a000a25007988 */ /* 0x008fe20008000805 */
[----:B------:R-:W-:Y:S06]  /*1020*/  BAR.SYNC.DEFER_BLOCKING 0x0 ;  /* 0x0000000000007b1d */ /* 0x000fec0000010000 */
[----:B------:R-:W-:Y:S04]  /*1030*/  LDS.128 R8, [R36] ;  /* 0x0000000024087984 */ /* 0x000fe80000000c00 */
[----:B------:R-:W0:Y:S04]  /*1040*/  LDS.128 R16, [R35+UR5] ;  /* 0x0000000523107984 */ /* 0x000e280008000c00 */
[----:B------:R-:W1:Y:S04]  /*1050*/  LDS.128 R24, [R36+0x180] ;  /* 0x0001800024187984 */ /* 0x000e680000000c00 */
[----:B------:R-:W2:Y:S01]  /*1060*/  LDS.128 R12, [R35+UR5+0x200] ;  /* 0x00020005230c7984 */ /* 0x000ea20008000c00 */
[C---:B0-----:R-:W-:Y:S01]  /*1070*/  FFMA R39, R8.reuse, R16, R39 ;  /* 0x0000001008277223 */ /* 0x041fe20000000027 */
[C---:B------:R-:W-:Y:S01]  /*1080*/  FFMA R20, R8.reuse, R17, R20 ;  /* 0x0000001108147223 */ /* 0x040fe20000000014 */
[C---:B------:R-:W-:Y:S01]  /*1090*/  FFMA R43, R8.reuse, R18, R43 ;  /* 0x00000012082b7223 */ /* 0x040fe2000000002b */
[----:B------:R-:W-:Y:S01]  /*10a0*/  FFMA R22, R8, R19, R22 ;  /* 0x0000001308167223 */ /* 0x000fe20000000016 */
[----:B-1----:R-:W-:Y:S01]  /*10b0*/  FFMA R23, R16, R24, R42 ;  /* 0x0000001810177223 */ /* 0x002fe2000000002a */
[C---:B------:R-:W-:Y:S01]  /*10c0*/  FFMA R8, R24.reuse, R17, R21 ;  /* 0x0000001118087223 */ /* 0x040fe20000000015 */
[C---:B------:R-:W-:Y:S01]  /*10d0*/  FFMA R45, R24.reuse, R18, R45 ;  /* 0x00000012182d7223 */ /* 0x040fe2000000002d */
[----:B------:R-:W-:-:S02]  /*10e0*/  FFMA R24, R24, R19, R44 ;  /* 0x0000001318187223 */ /* 0x000fc4000000002c */
[----:B------:R-:W0:Y:S01]  /*10f0*/  LDS.128 R16, [R35+UR5+0x400] ;  /* 0x0004000523107984 */ /* 0x000e220008000c00 */
[C---:B--2---:R-:W-:Y:S01]  /*1100*/  FFMA R39, R12.reuse, R9, R39 ;  /* 0x000000090c277223 */ /* 0x044fe20000000027 */
[C---:B------:R-:W-:Y:S01]  /*1110*/  FFMA R42, R9.reuse, R13, R20 ;  /* 0x0000000d092a7223 */ /* 0x040fe20000000014 */
[C---:B------:R-:W-:Y:S01]  /*1120*/  FFMA R43, R9.reuse, R14, R43 ;  /* 0x0000000e092b7223 */ /* 0x040fe2000000002b */
[----:B------:R-:W-:Y:S01]  /*1130*/  FFMA R44, R9, R15, R22 ;  /* 0x0000000f092c7223 */ /* 0x000fe20000000016 */
[-C--:B------:R-:W-:Y:S02]  /*1140*/  FFMA R9, R12, R25.reuse, R23 ;  /* 0x000000190c097223 */ /* 0x080fe40000000017 */
[----:B------:R-:W1:Y:S01]  /*1150*/  LDS.128 R20, [R35+UR5+0x600] ;  /* 0x0006000523147984 */ /* 0x000e620008000c00 */
[-C--:B------:R-:W-:Y:S01]  /*1160*/  FFMA R8, R13, R25.reuse, R8 ;  /* 0x000000190d087223 */ /* 0x080fe20000000008 */
[-C--:B------:R-:W-:Y:S01]  /*1170*/  FFMA R45, R14, R25.reuse, R45 ;  /* 0x000000190e2d7223 */ /* 0x080fe2000000002d */
[----:B------:R-:W-:Y:S01]  /*1180*/  FFMA R24, R15, R25, R24 ;  /* 0x000000190f187223 */ /* 0x000fe20000000018 */
[----:B0-----:R-:W-:Y:S01]  /*1190*/  FFMA R39, R16, R10, R39 ;  /* 0x0000000a10277223 */ /* 0x001fe20000000027 */
[C---:B------:R-:W-:Y:S01]  /*11a0*/  FFMA R14, R10.reuse, R17, R42 ;  /* 0x000000110a0e7223 */ /* 0x040fe2000000002a */
[C---:B------:R-:W-:Y:S01]  /*11b0*/  FFMA R25, R10.reuse, R18, R43 ;  /* 0x000000120a197223 */ /* 0x040fe2000000002b */
[----:B------:R-:W-:Y:S01]  /*11c0*/  FFMA R10, R10, R19, R44 ;  /* 0x000000130a0a7223 */ /* 0x000fe2000000002c */
[-C--:B------:R-:W-:Y:S01]  /*11d0*/  FFMA R9, R16, R26.reuse, R9 ;  /* 0x0000001a10097223 */ /* 0x080fe20000000009 */
[-C--:B------:R-:W-:Y:S01]  /*11e0*/  FFMA R12, R17, R26.reuse, R8 ;  /* 0x0000001a110c7223 */ /* 0x080fe20000000008 */
[-C--:B------:R-:W-:Y:S01]  /*11f0*/  FFMA R43, R18, R26.reuse, R45 ;  /* 0x0000001a122b7223 */ /* 0x080fe2000000002d */
[----:B------:R-:W-:Y:S01]  /*1200*/  FFMA R42, R19, R26, R24 ;  /* 0x0000001a132a7223 */ /* 0x000fe20000000018 */
[C---:B-1----:R-:W-:Y:S01]  /*1210*/  FFMA R44, R20.reuse, R11, R39 ;  /* 0x0000000b142c7223 */ /* 0x042fe20000000027 */
[C---:B------:R-:W-:Y:S01]  /*1220*/  FFMA R26, R11.reuse, R21, R14 ;  /* 0x000000150b1a7223 */ /* 0x040fe2000000000e */
[C---:B------:R-:W-:Y:S01]  /*1230*/  FFMA R25, R11.reuse, R22, R25 ;  /* 0x000000160b197223 */ /* 0x040fe20000000019 */
[----:B------:R-:W-:Y:S01]  /*1240*/  FFMA R24, R11, R23, R10 ;  /* 0x000000170b187223 */ /* 0x000fe2000000000a */
[-C--:B------:R-:W-:Y:S01]  /*1250*/  FFMA R39, R20, R27.reuse, R9 ;  /* 0x0000001b14277223 */ /* 0x080fe20000000009 */
[----:B------:R-:W-:Y:S01]  /*1260*/  LDS.128 R16, [R36+0x10] ;  /* 0x0000100024107984 */ /* 0x000fe20000000c00 */
[----:B------:R-:W-:-:S03]  /*1270*/  FFMA R45, R21, R27, R12 ;  /* 0x0000001b152d7223 */ /* 0x000fc6000000000c */
[----:B------:R-:W0:Y:S01]  /*1280*/  LDS.128 R8, [R35+UR5+0x800] ;  /* 0x0008000523087984 */ /* 0x000e220008000c00 */
[----:B------:R-:W-:-:S03]  /*1290*/  FFMA R43, R22, R27, R43 ;  /* 0x0000001b162b7223 */ /* 0x000fc6000000002b */
[----:B------:R-:W1:Y:S01]  /*12a0*/  LDS.128 R12, [R36+0x190] ;  /* 0x00019000240c7984 */ /* 0x000e620000000c00 */
[----:B------:R-:W-:-:S03]  /*12b0*/  FFMA R42, R23, R27, R42 ;  /* 0x0000001b172a7223 */ /* 0x000fc6000000002a */
        /* <DEDUP_REMOVED lines=8> */
[----:B------:R-:W-:Y:S01]  /*1340*/  FFMA R12, R12, R11, R42 ;  /* 0x0000000b0c0c7223 */ /* 0x000fe2000000002a */
[----:B--2---:R-:W-:Y:S01]  /*1350*/  FFMA R43, R20, R17, R27 ;  /* 0x00000011142b7223 */ /* 0x004fe2000000001b */
[C---:B------:R-:W-:Y:S01]  /*1360*/  FFMA R45, R17.reuse, R21, R26 ;  /* 0x00000015112d7223 */ /* 0x040fe2000000001a */
[C---:B------:R-:W-:Y:S01]  /*1370*/  FFMA R16, R17.reuse, R22, R25 ;  /* 0x0000001611107223 */ /* 0x040fe20000000019 */
[----:B------:R-:W-:-:S02]  /*1380*/  FFMA R42, R17, R23, R24 ;  /* 0x00000017112a7223 */ /* 0x000fc40000000018 */
[----:B------:R-:W0:Y:S01]  /*1390*/  LDS.128 R24, [R35+UR5+0xc00] ;  /* 0x000c000523187984 */ /* 0x000e220008000c00 */
[-C--:B------:R-:W-:Y:S01]  /*13a0*/  FFMA R39, R20, R13.reuse, R39 ;  /* 0x0000000d14277223 */ /* 0x080fe20000000027 */
[-C--:B------:R-:W-:Y:S01]  /*13b0*/  FFMA R20, R21, R13.reuse, R8 ;  /* 0x0000000d15147223 */ /* 0x080fe20000000008 */
[-C--:B------:R-:W-:Y:S02]  /*13c0*/  FFMA R17, R22, R13.reuse, R9 ;  /* 0x0000000d16117223 */ /* 0x080fe40000000009 */
[----:B------:R-:W1:Y:S01]  /*13d0*/  LDS.128 R8, [R35+UR5+0xe00] ;  /* 0x000e000523087984 */ /* 0x000e620008000c00 */
[----:B------:R-:W-:Y:S01]  /*13e0*/  FFMA R44, R23, R13, R12 ;  /* 0x0000000d172c7223 */ /* 0x000fe2000000000c */
[----:B0-----:R-:W-:Y:S01]  /*13f0*/  FFMA R22, R18, R25, R45 ;  /* 0x0000001912167223 */ /* 0x001fe2000000002d */
[----:B------:R-:W-:Y:S01]  /*1400*/  FFMA R43, R24, R18, R43 ;  /* 0x00000012182b7223 */ /* 0x000fe2000000002b */
        /* <DEDUP_REMOVED lines=10> */
[----:B------:R-:W-:Y:S01]  /*14b0*/  LDS.128 R20, [R35+UR5+0x1000] ;  /* 0x0010000523147984 */ /* 0x000fe20008000c00 */
[----:B------:R-:W-:-:S03]  /*14c0*/  FFMA R13, R8, R15, R13 ;  /* 0x0000000f080d7223 */ /* 0x000fc6000000000d */
[----:B------:R-:W0:Y:S01]  /*14d0*/  LDS.128 R16, [R36+0x20] ;  /* 0x0000200024107984 */ /* 0x000e220000000c00 */
[-C--:B------:R-:W-:Y:S01]  /*14e0*/  FFMA R12, R9, R15.reuse, R12 ;  /* 0x0000000f090c7223 */ /* 0x080fe2000000000c */
[-C--:B------:R-:W-:Y:S01]  /*14f0*/  FFMA R39, R10, R15.reuse, R39 ;  /* 0x0000000f0a277223 */ /* 0x080fe20000000027 */
[----:B------:R-:W-:Y:S01]  /*1500*/  FFMA R42, R11, R15, R42 ;  /* 0x0000000f0b2a7223 */ /* 0x000fe2000000002a */
        /* <DEDUP_REMOVED lines=10> */
[C---:B--2---:R-:W-:Y:S01]  /*15b0*/  FFMA R39, R8.reuse, R17, R43 ;  /* 0x0000001108277223 */ /* 0x044fe2000000002b */
[C---:B------:R-:W-:Y:S01]  /*15c0*/  FFMA R43, R17.reuse, R9, R14 ;  /* 0x00000009112b7223 */ /* 0x040fe2000000000e */
[C---:B------:R-:W-:Y:S01]  /*15d0*/  FFMA R45, R17.reuse, R10, R45 ;  /* 0x0000000a112d7223 */ /* 0x040fe2000000002d */
[----:B------:R-:W-:Y:S01]  /*15e0*/  FFMA R16, R17, R11, R16 ;  /* 0x0000000b11107223 */ /* 0x000fe20000000010 */
[----:B------:R-:W0:Y:S01]  /*15f0*/  LDS.128 R20, [R35+UR5+0x1400] ;  /* 0x0014000523147984 */ /* 0x000e220008000c00 */
[-C--:B------:R-:W-:Y:S01]  /*1600*/  FFMA R17, R8, R25.reuse, R13 ;  /* 0x0000001908117223 */ /* 0x080fe2000000000d */
[-C--:B------:R-:W-:Y:S01]  /*1610*/  FFMA R8, R9, R25.reuse, R12 ;  /* 0x0000001909087223 */ /* 0x080fe2000000000c */
[----:B------:R-:W-:-:S02]  /*1620*/  FFMA R9, R10, R25, R15 ;  /* 0x000000190a097223 */ /* 0x000fc4000000000f */
[----:B------:R-:W1:Y:S01]  /*1630*/  LDS.128 R12, [R35+UR5+0x1600] ;  /* 0x00160005230c7984 */ /* 0x000e620008000c00 */
[----:B------:R-:W-:Y:S01]  /*1640*/  FFMA R44, R11, R25, R24 ;  /* 0x000000190b2c7223 */ /* 0x000fe20000000018 */
[----:B0-----:R-:W-:Y:S01]  /*1650*/  FFMA R39, R20, R18, R39 ;  /* 0x0000001214277223 */ /* 0x001fe20000000027 */
[----:B------:R-:W-:Y:S01]  /*1660*/  FFMA R16, R18, R23, R16 ;  /* 0x0000001712107223 */ /* 0x000fe20000000010 */
[----:B------:R-:W-:Y:S01]  /*1670*/  FFMA R17, R20, R26, R17 ;  /* 0x0000001a14117223 */ /* 0x000fe20000000011 */
[C---:B------:R-:W-:Y:S01]  /*1680*/  FFMA R24, R18.reuse, R21, R43 ;  /* 0x0000001512187223 */ /* 0x040fe2000000002b */
[----:B------:R-:W-:Y:S01]  /*1690*/  FFMA R25, R18, R22, R45 ;  /* 0x0000001612197223 */ /* 0x000fe2000000002d */
        /* <DEDUP_REMOVED lines=22> */
[----:B------:R-:W-:Y:S02]  /*1800*/  FFMA R20, R20, R19, R44 ;  /* 0x0000001314147223 */ /* 0x000fe4000000002c */
[----:B------:R-:W0:Y:S01]  /*1810*/  LDS.128 R16, [R35+UR5+0x1c00] ;  /* 0x001c000523107984 */ /* 0x000e220008000c00 */
[C---:B--2---:R-:W-:Y:S01]  /*1820*/  FFMA R43, R12.reuse, R9, R27 ;  /* 0x000000090c2b7223 */ /* 0x044fe2000000001b */
[----:B------:R-:W-:Y:S01]  /*1830*/  FFMA R39, R12, R21, R39 ;  /* 0x000000150c277223 */ /* 0x000fe20000000027 */
[C---:B------:R-:W-:Y:S01]  /*1840*/  FFMA R45, R9.reuse, R13, R24 ;  /* 0x0000000d092d7223 */ /* 0x040fe20000000018 */
[----:B------:R-:W-:Y:S01]  /*1850*/  FFMA R44, R9, R14, R25 ;  /* 0x0000000e092c7223 */ /* 0x000fe20000000019 */
[----:B------:R-:W-:-:S02]  /*1860*/  FFMA R12, R13, R21, R26 ;  /* 0x000000150d0c7223 */ /* 0x000fc4000000001a */
[----:B------:R-:W1:Y:S01]  /*1870*/  LDS.128 R24, [R35+UR5+0x1e00] ;  /* 0x001e000523187984 */ /* 0x000e620008000c00 */
[----:B------:R-:W-:Y:S01]  /*1880*/  UIADD3 UR4, UPT, UPT, UR4, 0x1, URZ ;  /* 0x0000000104047890 */ /* 0x000fe2000fffe0ff */
[----:B------:R-:W-:-:S03]  /*1890*/  FFMA R8, R9, R15, R8 ;  /* 0x0000000f09087223 */ /* 0x000fc60000000008 */
[----:B------:R-:W-:Y:S01]  /*18a0*/  UISETP.NE.AND UP0, UPT, UR4, 0x4, UPT ;  /* 0x000000040400788c */ /* 0x000fe2000bf05270 */
[-C--:B------:R-:W-:Y:S01]  /*18b0*/  FFMA R9, R14, R21.reuse, R42 ;  /* 0x000000150e097223 */ /* 0x080fe2000000002a */
[----:B------:R-:W-:Y:S01]  /*18c0*/  FFMA R20, R15, R21, R20 ;  /* 0x000000150f147223 */ /* 0x000fe20000000014 */
[----:B------:R-:W-:Y:S02]  /*18d0*/  IADD3 R40, P0, PT, R40, 0x2000, RZ ;  /* 0x0000200028287810 */ /* 0x000fe40007f1e0ff */
[----:B------:R-:W-:Y:S02]  /*18e0*/  IADD3 R34, PT, PT, R34, 0x10, RZ ;  /* 0x0000001022227810 */ /* 0x000fe40007ffe0ff */
[----:B------:R-:W-:Y:S02]  /*18f0*/  IADD3.X R41, PT, PT, RZ, R41, RZ, P0, !PT ;  /* 0x00000029ff297210 */ /* 0x000fe400007fe4ff */
[----:B------:R-:W-:Y:S02]  /*1900*/  IADD3 R33, PT, PT, R33, 0x10, RZ ;  /* 0x0000001021217810 */ /* 0x000fe40007ffe0ff */
[----:B------:R-:W-:-:S02]  /*1910*/  IADD3 R32, PT, PT, R32, 0x10, RZ ;  /* 0x0000001020207810 */ /* 0x000fc40007ffe0ff */
[----:B------:R-:W-:Y:S02]  /*1920*/  IADD3 R31, PT, PT, R31, 0x10, RZ ;  /* 0x000000101f1f7810 */ /* 0x000fe40007ffe0ff */
[----:B------:R-:W-:Y:S02]  /*1930*/  IADD3 R30, PT, PT, R30, 0x10, RZ ;  /* 0x000000101e1e7810 */ /* 0x000fe40007ffe0ff */
[----:B------:R-:W-:Y:S02]  /*1940*/  IADD3 R29, PT, PT, R29, 0x10, RZ ;  /* 0x000000101d1d7810 */ /* 0x000fe40007ffe0ff */
[----:B------:R-:W-:Y:S02]  /*1950*/  IADD3 R28, PT, PT, R28, 0x10, RZ ;  /* 0x000000101c1c7810 */ /* 0x000fe40007ffe0ff */
[----:B------:R-:W-:Y:S02]  /*1960*/  IADD3 R7, PT, PT, R7, 0x10, RZ ;  /* 0x0000001007077810 */ /* 0x000fe40007ffe0ff */
[----:B------:R-:W-:Y:S01]  /*1970*/  IADD3 R6, PT, PT, R6, 0x10, RZ ;  /* 0x0000001006067810 */ /* 0x000fe20007ffe0ff */
        /* <DEDUP_REMOVED lines=13> */
[-C--:B------:R-:W-:Y:S01]  /*1a50*/  FFMA R21, R25, R23.reuse, R12 ;  /* 0x0000001719157223 */ /* 0x080fe2000000000c */
[-C--:B------:R-:W-:Y:S01]  /*1a60*/  FFMA R45, R26, R23.reuse, R9 ;  /* 0x000000171a2d7223 */ /* 0x080fe20000000009 */
[----:B------:R-:W-:Y:S01]  /*1a70*/  FFMA R44, R27, R23, R44 ;  /* 0x000000171b2c7223 */ /* 0x000fe2000000002c */
[----:B------:R-:W-:-:S02]  /*1a80*/  IADD3 R4, PT, PT, R4, 0x10, RZ ;  /* 0x0000001004047810 */ /* 0x000fc40007ffe0ff */
[----:B------:R-:W-:Y:S02]  /*1a90*/  IADD3 R3, PT, PT, R3, 0x10, RZ ;  /* 0x0000001003037810 */ /* 0x000fe40007ffe0ff */
[----:B------:R-:W-:Y:S01]  /*1aa0*/  IADD3 R5, PT, PT, R5, 0x10, RZ ;  /* 0x0000001005057810 */ /* 0x000fe20007ffe0ff */
[----:B------:R-:W-:Y:S06]  /*1ab0*/  BRA.U UP0, `(.L_x_2) ;  /* 0xfffffff100307547 */ /* 0x000fec000b83ffff */
[----:B------:R-:W0:Y:S01]  /*1ac0*/  S2R R3, SR_TID.X ;  /* 0x0000000000037919 */ /* 0x000e220000002100 */
[----:B------:R-:W1:Y:S08]  /*1ad0*/  LDC.64 R6, c[0x0][0x398] ;  /* 0x0000e600ff067b82 */ /* 0x000e700000000a00 */
[----:B------:R-:W2:Y:S01]  /*1ae0*/  LDC.64 R4, c[0x0][0x390] ;  /* 0x0000e400ff047b82 */ /* 0x000ea20000000a00 */
[----:B0-----:R-:W-:-:S04]  /*1af0*/  SHF.L.U32 R3, R3, 0x2, RZ ;  /* 0x0000000203037819 */ /* 0x001fc800000006ff */
[----:B------:R-:W-:-:S05]  /*1b00*/  LOP3.LUT R3, R3, 0x7c, RZ, 0xc0, !PT ;  /* 0x0000007c03037812 */ /* 0x000fca00078ec0ff */
[----:B-1----:R-:W-:-:S05]  /*1b10*/  IMAD.WIDE.U32 R6, R3, 0x4, R6 ;  /* 0x0000000403067825 */ /* 0x002fca00078e0006 */
[----:B------:R-:W3:Y:S04]  /*1b20*/  LDG.E.CONSTANT R9, desc[UR8][R6.64+0x4] ;  /* 0x0000040806097981 */ /* 0x000ee8000c1e9900 */
[----:B------:R-:W4:Y:S04]  /*1b30*/  LDG.E.CONSTANT R11, desc[UR8][R6.64+0xc] ;  /* 0x00000c08060b7981 */ /* 0x000f28000c1e9900 */
[----:B------:R-:W5:Y:S04]  /*1b40*/  LDG.E.CONSTANT R8, desc[UR8][R6.64] ;  /* 0x0000000806087981 */ /* 0x000f68000c1e9900 */
[----:B------:R4:W5:Y:S01]  /*1b50*/  LDG.E.CONSTANT R10, desc[UR8][R6.64+0x8] ;  /* 0x00000808060a7981 */ /* 0x000962000c1e9900 */
[----:B------:R-:W-:Y:S01]  /*1b60*/  IMAD.HI.U32 R3, R2, -0x6db6db6d, RZ ;  /* 0x9249249302037827 */ /* 0x000fe200078e00ff */
[----:B------:R-:W-:-:S04]  /*1b70*/  SHF.R.U32.HI R12, RZ, 0x6, R0 ;  /* 0x00000006ff0c7819 */ /* 0x000fc80000011600 */
[----:B------:R-:W-:Y:S02]  /*1b80*/  SHF.R.U32.HI R13, RZ, 0x3, R3 ;  /* 0x00000003ff0d7819 */ /* 0x000fe40000011603 */
[----:B------:R-:W-:Y:S02]  /*1b90*/  SHF.L.U32 R0, R0, 0x2, RZ ;  /* 0x0000000200007819 */ /* 0x000fe400000006ff */
[C---:B------:R-:W-:Y:S01]  /*1ba0*/  LEA R3, R13.reuse, R12, 0x1 ;  /* 0x0000000c0d037211 */ /* 0x040fe200078e08ff */
[----:B------:R-:W-:Y:S01]  /*1bb0*/  IMAD R2, R13, -0xe, R2 ;  /* 0xfffffff20d027824 */ /* 0x000fe200078e0202 */
[----:B------:R-:W-:-:S03]  /*1bc0*/  LOP3.LUT R0, R0, 0xfc, RZ, 0xc0, !PT ;  /* 0x000000fc00007812 */ /* 0x000fc600078ec0ff */
[----:B------:R-:W-:-:S05]  /*1bd0*/  IMAD R3, R3, 0x1c, R2 ;  /* 0x0000001c03037824 */ /* 0x000fca00078e0202 */
[----:B------:R-:W-:-:S05]  /*1be0*/  LEA R3, R3, R0, 0x8 ;  /* 0x0000000003037211 */ /* 0x000fca00078e40ff */
[----:B--2---:R-:W-:-:S04]  /*1bf0*/  IMAD.WIDE.U32 R4, R3, 0x4, R4 ;  /* 0x0000000403047825 */ /* 0x004fc800078e0004 */
[--C-:B---3--:R-:W-:Y:S01]  /*1c00*/  FADD R3, R20, R9.reuse ;  /* 0x0000000914037221 */ /* 0x108fe20000000000 */
[----:B------:R-:W-:Y:S01]  /*1c10*/  FADD R9, R21, R9 ;  /* 0x0000000915097221 */ /* 0x000fe20000000000 */
[--C-:B----4-:R-:W-:Y:S01]  /*1c20*/  FADD R7, R22, R11.reuse ;  /* 0x0000000b16077221 */ /* 0x110fe20000000000 */
[----:B------:R-:W-:Y:S01]  /*1c30*/  FADD R11, R44, R11 ;  /* 0x0000000b2c0b7221 */ /* 0x000fe20000000000 */
[--C-:B-----5:R-:W-:Y:S01]  /*1c40*/  FADD R39, R39, R8.reuse ;  /* 0x0000000827277221 */ /* 0x120fe20000000000 */
[----:B------:R-:W-:Y:S01]  /*1c50*/  FADD R13, R42, R8 ;  /* 0x000000082a0d7221 */ /* 0x000fe20000000000 */
[--C-:B------:R-:W-:Y:S01]  /*1c60*/  FADD R43, R43, R10.reuse ;  /* 0x0000000a2b2b7221 */ /* 0x100fe20000000000 */
[----:B------:R-:W-:Y:S02]  /*1c70*/  FADD R45, R45, R10 ;  /* 0x0000000a2d2d7221 */ /* 0x000fe40000000000 */
[----:B------:R-:W-:Y:S04]  /*1c80*/  STG.E desc[UR8][R4.64], R39 ;  /* 0x0000002704007986 */ /* 0x000fe8000c101908 */
[----:B------:R-:W-:Y:S04]  /*1c90*/  STG.E desc[UR8][R4.64+0x3800], R13 ;  /* 0x0038000d04007986 */ /* 0x000fe8000c101908 */
[----:B------:R-:W-:Y:S04]  /*1ca0*/  STG.E desc[UR8][R4.64+0x4], R3 ;  /* 0x0000040304007986 */ /* 0x000fe8000c101908 */
[----:B------:R-:W-:Y:S04]  /*1cb0*/  STG.E desc[UR8][R4.64+0x3804], R9 ;  /* 0x0038040904007986 */ /* 0x000fe8000c101908 */
[----:B------:R-:W-:Y:S04]  /*1cc0*/  STG.E desc[UR8][R4.64+0x8], R43 ;  /* 0x0000082b04007986 */ /* 0x000fe8000c101908 */
[----:B------:R-:W-:Y:S04]  /*1cd0*/  STG.E desc[UR8][R4.64+0x3808], R45 ;  /* 0x0038082d04007986 */ /* 0x000fe8000c101908 */
[----:B------:R-:W-:Y:S04]  /*1ce0*/  STG.E desc[UR8][R4.64+0xc], R7 ;  /* 0x00000c0704007986 */ /* 0x000fe8000c101908 */
[----:B------:R-:W-:Y:S01]  /*1cf0*/  STG.E desc[UR8][R4.64+0x380c], R11 ;  /* 0x00380c0b04007986 */ /* 0x000fe2000c101908 */
[----:B------:R-:W-:Y:S05]  /*1d00*/  EXIT ;  /* 0x000000000000794d */ /* 0x000fea0003800000 */
.L_x_3:
[----:B------:R-:W-:-:S00]  /*1d10*/  BRA `(.L_x_3) ;  /* 0xfffffffc00fc7947 */ /* 0x000fc0000383ffff */
[----:B------:R-:W-:-:S00]  /*1d20*/  NOP ;  /* 0x0000000000007918 */ /* 0x000fc00000000000 */
        /* <DEDUP_REMOVED lines=13> */
.L_x_4:


//--------------------- .nv.shared.my_kernel_kernel0 --------------------------
	.section	.nv.shared.my_kernel_kernel0,"aw",@nobits
	.sectionflags	@""
	.align	4
.nv.shared.my_kernel_kernel0:
	.zero		10560


//--------------------- .nv.shared.reserved.0     --------------------------
	.section	.nv.shared.reserved.0,"aw",@nobits
	.weak		__nv_reservedSMEM_offset_0_alias
	.size		__nv_reservedSMEM_offset_0_alias, 0, 64
	.other		__nv_reservedSMEM_offset_0_alias,@"STO_CUDA_RESERVED_SHARED STV_DEFAULT"
__nv_reservedSMEM_offset_0_alias:
	.zero		0
	.zero		64


//--------------------- .nv.constant0.my_kernel_kernel0 --------------------------
	.section	.nv.constant0.my_kernel_kernel0,"a",@progbits
	.sectionflags	@""
	.align	4
.nv.constant0.my_kernel_kernel0:
	.zero		928


//--------------------- SYMBOLS --------------------------

	.type		.nv.reservedSmem.offset0,@object
	.size		.nv.reservedSmem.offset0,0x4
	.type		.nv.reservedSmem.cap,@object
	.size		.nv.reservedSmem.cap,0x4
